def matmul_kernel(
    a_ptr,
    b_ptr,
    c_ptr,
    M,
    N,
    K,
    stride_am,
    stride_ak,
    stride_bk,
    stride_bn,
    stride_cm,
    stride_cn,
    BLOCK_M: tl.constexpr,
    BLOCK_N: tl.constexpr,
    BLOCK_K: tl.constexpr,
    GROUP_M: tl.constexpr,
):
    pid = tl.program_id(axis=0)
    num_pid_m = tl.cdiv(M, BLOCK_M)
    num_pid_n = tl.cdiv(N, BLOCK_N)
    num_pid_in_group = GROUP_M * num_pid_n
    group_id = pid // num_pid_in_group
    first_pid_m = group_id * GROUP_M
    group_size_m = min(num_pid_m - first_pid_m, GROUP_M)
    pid_m = first_pid_m + ((pid % num_pid_in_group) % group_size_m)
    pid_n = (pid % num_pid_in_group) // group_size_m

    offs_am = (pid_m * BLOCK_M + tl.arange(0, BLOCK_M)) % M
    offs_bn = (pid_n * BLOCK_N + tl.arange(0, BLOCK_N)) % N
    offs_k = tl.arange(0, BLOCK_K)
    a_ptrs = a_ptr + offs_am[:, None] * stride_am + offs_k[None, :] * stride_ak
    b_ptrs = b_ptr + offs_k[:, None] * stride_bk + offs_bn[None, :] * stride_bn

    acc = tl.zeros((BLOCK_M, BLOCK_N), dtype=tl.float32)
    for kk in range(0, tl.cdiv(K, BLOCK_K)):
        a = tl.load(a_ptrs, mask=offs_k[None, :] < K - kk * BLOCK_K, other=0.0)
        b = tl.load(b_ptrs, mask=offs_k[:, None] < K - kk * BLOCK_K, other=0.0)
        acc = tl.dot(a, b, acc)
        a_ptrs += BLOCK_K * stride_ak
        b_ptrs += BLOCK_K * stride_bk

    c = acc.to(c_ptr.dtype.element_ty)
    offs_cm = pid_m * BLOCK_M + tl.arange(0, BLOCK_M)
    offs_cn = pid_n * BLOCK_N + tl.arange(0, BLOCK_N)
    c_ptrs = c_ptr + offs_cm[:, None] * stride_cm + offs_cn[None, :] * stride_cn
    mask = (offs_cm[:, None] < M) & (offs_cn[None, :] < N)
    tl.store(c_ptrs, c, mask=mask)

# config = {"BLOCK_K": 32, "BLOCK_M": 256, "BLOCK_N": 128, "GROUP_M": 4, "arch": "sm_100", "dtype": "fp16", "num_ctas": 1, "num_stages": 3, "num_warps": 4}
# arch = sm_100


// ===== COMPILED SASS (sm_100a) =====

	.target	sm_100a

	.elftype	@"ET_EXEC"


//--------------------- .note.nv.tkinfo           --------------------------
	.section	.note.nv.tkinfo,"",@"SHT_NOTE"
	.sectionflags	@"SHF_NOTE_NV_TKINFO"
	.tkinfo
        /*0018*/ 	.word	0x00000081
        /*0030*/ 	.string	""
        /*0030*/ 	.string	"ptxas-blackwell"
        /*0030*/ 	.string	"Cuda compilation tools, release 12.9, V12.9.86"
        /*0030*/ 	.string	"Build cuda_12.9.r12.9/compiler.36037853_0"
        /*0030*/ 	.string	"-v  -suppress-debug-info  -lineinfo  -arch sm_100a "



//--------------------- .note.nv.cuver            --------------------------
	.section	.note.nv.cuver,"",@"SHT_NOTE"
	.sectionflags	@"SHF_NOTE_NV_CUVER"
        /*0018*/ 	.short	0x0001
        /*001a*/ 	.short	0x0064
        /*001c*/ 	.short	0x0001
        /*001e*/ 	.short	0x0000
        /*0020*/ 	.short	0x0001
        /*0022*/ 	.short	0x0000


//--------------------- .nv.info                  --------------------------
	.section	.nv.info,"",@"SHT_CUDA_INFO"
	.align	4


	//----- nvinfo : EIATTR_REGCOUNT
	.align		4
        /*0000*/ 	.byte	0x04, 0x2f
        /*0002*/ 	.short	(.L_4 - .L_3)
	.align		4
.L_3:
        /*0004*/ 	.word	index@(matmul_kernel)
        /*0008*/ 	.word	0x000000ff


	//----- nvinfo : EIATTR_FRAME_SIZE
	.align		4
.L_4:
        /*000c*/ 	.byte	0x04, 0x11
        /*000e*/ 	.short	(.L_6 - .L_5)
	.align		4
.L_5:
        /*0010*/ 	.word	index@($__internal_2_$__cuda_sm10x_tcgen05_guardrail_trap_unallocated_columns_being_dealloced)
        /*0014*/ 	.word	0x000000b8


	//----- nvinfo : EIATTR_FRAME_SIZE
	.align		4
.L_6:
        /*0018*/ 	.byte	0x04, 0x11
        /*001a*/ 	.short	(.L_8 - .L_7)
	.align		4
.L_7:
        /*001c*/ 	.word	index@($__internal_1_$__cuda_sm10x_tcgen05_guardrail_trap_phase_invalid_during_alloc)
        /*0020*/ 	.word	0x000000b8


	//----- nvinfo : EIATTR_FRAME_SIZE
	.align		4
.L_8:
        /*0024*/ 	.byte	0x04, 0x11
        /*0026*/ 	.short	(.L_10 - .L_9)
	.align		4
.L_9:
        /*0028*/ 	.word	index@($__internal_0_$__cuda_sm10x_tcgen05_guardrail_trap_col_being_dealloced_not_returned_by_alloc)
        /*002c*/ 	.word	0x000000b8


	//----- nvinfo : EIATTR_FRAME_SIZE
	.align		4
.L_10:
        /*0030*/ 	.byte	0x04, 0x11
        /*0032*/ 	.short	(.L_12 - .L_11)
	.align		4
.L_11:
        /*0034*/ 	.word	index@(matmul_kernel)
        /*0038*/ 	.word	0x000000b8


	//----- nvinfo : EIATTR_MIN_STACK_SIZE
	.align		4
.L_12:
        /*003c*/ 	.byte	0x04, 0x12
        /*003e*/ 	.short	(.L_14 - .L_13)
	.align		4
.L_13:
        /*0040*/ 	.word	index@(matmul_kernel)
        /*0044*/ 	.word	0x000000b8
.L_14:


//--------------------- .nv.info.matmul_kernel    --------------------------
	.section	.nv.info.matmul_kernel,"",@"SHT_CUDA_INFO"
	.sectionflags	@""
	.align	4


	//----- nvinfo : EIATTR_CUDA_API_VERSION
	.align		4
        /*0000*/ 	.byte	0x04, 0x37
        /*0002*/ 	.short	(.L_16 - .L_15)
.L_15:
        /*0004*/ 	.word	0x00000081


	//----- nvinfo : EIATTR_KPARAM_INFO
	.align		4
.L_16:
        /*0008*/ 	.byte	0x04, 0x17
        /*000a*/ 	.short	(.L_18 - .L_17)
.L_17:
        /*000c*/ 	.word	0x00000000
        /*0010*/ 	.short	0x000d
        /*0012*/ 	.short	0x0048
        /*0014*/ 	.byte	0x00, 0xf4, 0x21, 0x00


	//----- nvinfo : EIATTR_KPARAM_INFO
	.align		4
.L_18:
        /*0018*/ 	.byte	0x04, 0x17
        /*001a*/ 	.short	(.L_20 - .L_19)
.L_19:
        /*001c*/ 	.word	0x00000000
        /*0020*/ 	.short	0x000c
        /*0022*/ 	.short	0x0040
        /*0024*/ 	.byte	0x00, 0xf4, 0x21, 0x00


	//----- nvinfo : EIATTR_KPARAM_INFO
	.align		4
.L_20:
        /*0028*/ 	.byte	0x04, 0x17
        /*002a*/ 	.short	(.L_22 - .L_21)
.L_21:
        /*002c*/ 	.word	0x00000000
        /*0030*/ 	.short	0x000b
        /*0032*/ 	.short	0x0038
        /*0034*/ 	.byte	0x00, 0xf0, 0x11, 0x00


	//----- nvinfo : EIATTR_KPARAM_INFO
	.align		4
.L_22:
        /*0038*/ 	.byte	0x04, 0x17
        /*003a*/ 	.short	(.L_24 - .L_23)
.L_23:
        /*003c*/ 	.word	0x00000000
        /*0040*/ 	.short	0x000a
        /*0042*/ 	.short	0x0034
        /*0044*/ 	.byte	0x00, 0xf0, 0x11, 0x00


	//----- nvinfo : EIATTR_KPARAM_INFO
	.align		4
.L_24:
        /*0048*/ 	.byte	0x04, 0x17
        /*004a*/ 	.short	(.L_26 - .L_25)
.L_25:
        /*004c*/ 	.word	0x00000000
        /*0050*/ 	.short	0x0009
        /*0052*/ 	.short	0x0030
        /*0054*/ 	.byte	0x00, 0xf0, 0x11, 0x00


	//----- nvinfo : EIATTR_KPARAM_INFO
	.align		4
.L_26:
        /*0058*/ 	.byte	0x04, 0x17
        /*005a*/ 	.short	(.L_28 - .L_27)
.L_27:
        /*005c*/ 	.word	0x00000000
        /*0060*/ 	.short	0x0008
        /*0062*/ 	.short	0x002c
        /*0064*/ 	.byte	0x00, 0xf0, 0x11, 0x00


	//----- nvinfo : EIATTR_KPARAM_INFO
	.align		4
.L_28:
        /*0068*/ 	.byte	0x04, 0x17
        /*006a*/ 	.short	(.L_30 - .L_29)
.L_29:
        /*006c*/ 	.word	0x00000000
        /*0070*/ 	.short	0x0007
        /*0072*/ 	.short	0x0028
        /*0074*/ 	.byte	0x00, 0xf0, 0x11, 0x00


	//----- nvinfo : EIATTR_KPARAM_INFO
	.align		4
.L_30:
        /*0078*/ 	.byte	0x04, 0x17
        /*007a*/ 	.short	(.L_32 - .L_31)
.L_31:
        /*007c*/ 	.word	0x00000000
        /*0080*/ 	.short	0x0006
        /*0082*/ 	.short	0x0024
        /*0084*/ 	.byte	0x00, 0xf0, 0x11, 0x00


	//----- nvinfo : EIATTR_KPARAM_INFO
	.align		4
.L_32:
        /*0088*/ 	.byte	0x04, 0x17
        /*008a*/ 	.short	(.L_34 - .L_33)
.L_33:
        /*008c*/ 	.word	0x00000000
        /*0090*/ 	.short	0x0005
        /*0092*/ 	.short	0x0020
        /*0094*/ 	.byte	0x00, 0xf0, 0x11, 0x00


	//----- nvinfo : EIATTR_KPARAM_INFO
	.align		4
.L_34:
        /*0098*/ 	.byte	0x04, 0x17
        /*009a*/ 	.short	(.L_36 - .L_35)
.L_35:
        /*009c*/ 	.word	0x00000000
        /*00a0*/ 	.short	0x0004
        /*00a2*/ 	.short	0x001c
        /*00a4*/ 	.byte	0x00, 0xf0, 0x11, 0x00


	//----- nvinfo : EIATTR_KPARAM_INFO
	.align		4
.L_36:
        /*00a8*/ 	.byte	0x04, 0x17
        /*00aa*/ 	.short	(.L_38 - .L_37)
.L_37:
        /*00ac*/ 	.word	0x00000000
        /*00b0*/ 	.short	0x0003
        /*00b2*/ 	.short	0x0018
        /*00b4*/ 	.byte	0x00, 0xf0, 0x11, 0x00


	//----- nvinfo : EIATTR_KPARAM_INFO
	.align		4
.L_38:
        /*00b8*/ 	.byte	0x04, 0x17
        /*00ba*/ 	.short	(.L_40 - .L_39)
.L_39:
        /*00bc*/ 	.word	0x00000000
        /*00c0*/ 	.short	0x0002
        /*00c2*/ 	.short	0x0010
        /*00c4*/ 	.byte	0x00, 0xf4, 0x21, 0x00


	//----- nvinfo : EIATTR_KPARAM_INFO
	.align		4
.L_40:
        /*00c8*/ 	.byte	0x04, 0x17
        /*00ca*/ 	.short	(.L_42 - .L_41)
.L_41:
        /*00cc*/ 	.word	0x00000000
        /*00d0*/ 	.short	0x0001
        /*00d2*/ 	.short	0x0008
        /*00d4*/ 	.byte	0x00, 0xf4, 0x21, 0x00


	//----- nvinfo : EIATTR_KPARAM_INFO
	.align		4
.L_42:
        /*00d8*/ 	.byte	0x04, 0x17
        /*00da*/ 	.short	(.L_44 - .L_43)
.L_43:
        /*00dc*/ 	.word	0x00000000
        /*00e0*/ 	.short	0x0000
        /*00e2*/ 	.short	0x0000
        /*00e4*/ 	.byte	0x00, 0xf4, 0x21, 0x00


	//----- nvinfo : EIATTR_AT_ENTRY_FRAGMENTS
	.align		4
.L_44:
        /*00e8*/ 	.byte	0x04, 0x4f
        /*00ea*/ 	.short	(.L_46 - .L_45)


	//   ....[0]....
.L_45:
        /*00ec*/ 	.word	0x00000004


	//----- nvinfo : EIATTR_RESERVED_SMEM_USED
	.align		4
.L_46:
        /*00f0*/ 	.byte	0x01, 0x41
	.zero		2


	//----- nvinfo : EIATTR_SPARSE_MMA_MASK
	.align		4
        /*00f4*/ 	.byte	0x03, 0x50
        /*00f6*/ 	.short	0x0000


	//----- nvinfo : EIATTR_TCGEN05_1CTA_USED
	.align		4
        /*00f8*/ 	.byte	0x01, 0x51
	.zero		2


	//----- nvinfo : EIATTR_MAXREG_COUNT
	.align		4
        /*00fc*/ 	.byte	0x03, 0x1b
        /*00fe*/ 	.short	0x00ff


	//----- nvinfo : EIATTR_NUM_BARRIERS
	.align		4
        /*0100*/ 	.byte	0x02, 0x4c
        /*0102*/ 	.byte	0x01
	.zero		1


	//----- nvinfo : EIATTR_ANNOTATIONS
	.align		4
        /*0104*/ 	.byte	0x04, 0x55
        /*0106*/ 	.short	(.L_48 - .L_47)


	//   ....[0]....
.L_47:
        /*0108*/ 	.word	0x00000001
        /*010c*/ 	.byte	0xa0, 0x26, 0x00, 0x00, 0x01, 0x00, 0x00, 0x00, 0x60, 0x28, 0x00, 0x00, 0x01, 0x00, 0x00, 0x00
        /* <DEDUP_REMOVED lines=31> */
        /*030c*/ 	.byte	0x70, 0x7c, 0x00, 0x00


	//----- nvinfo : EIATTR_INT_WARP_WIDE_INSTR_OFFSETS
	.align		4
.L_48:
        /*0310*/ 	.byte	0x04, 0x31
        /*0312*/ 	.short	(.L_50 - .L_49)


	//   ....[0]....
.L_49:
        /*0314*/ 	.word	0x000024c0


	//   ....[1]....
        /*0318*/ 	.word	0x00002540


	//   ....[2]....
        /*031c*/ 	.word	0x000040f0


	//   ....[3]....
        /*0320*/ 	.word	0x0000e850


	//   ....[4]....
        /*0324*/ 	.word	0x0000e8a0


	//----- nvinfo : EIATTR_COOP_GROUP_MASK_REGIDS
	.align		4
.L_50:
        /*0328*/ 	.byte	0x04, 0x29
        /*032a*/ 	.short	(.L_52 - .L_51)


	//   ....[0]....
.L_51:
        /*032c*/ 	.word	0xffffffff


	//   ....[1]....
        /*0330*/ 	.word	0xffffffff


	//   ....[2]....
        /*0334*/ 	.word	0xffffffff


	//   ....[3]....
        /*0338*/ 	.word	0xffffffff


	//----- nvinfo : EIATTR_COOP_GROUP_INSTR_OFFSETS
	.align		4
.L_52:
        /*033c*/ 	.byte	0x04, 0x28
        /*033e*/ 	.short	(.L_54 - .L_53)


	//   ....[0]....
.L_53:
        /*0340*/ 	.word	0x00000080


	//   ....[1]....
        /*0344*/ 	.word	0x00000340


	//   ....[2]....
        /*0348*/ 	.word	0x0000e6e0


	//   ....[3]....
        /*034c*/ 	.word	0x0000e950


	//----- nvinfo : EIATTR_VRC_CTA_INIT_COUNT
	.align		4
.L_54:
        /*0350*/ 	.byte	0x02, 0x4a
        /*0352*/ 	.byte	0x80
	.zero		1


	//----- nvinfo : EIATTR_MBARRIER_INSTR_OFFSETS
	.align		4
        /*0354*/ 	.byte	0x04, 0x39
        /*0356*/ 	.short	(.L_56 - .L_55)


	//   ....[0]....
.L_55:
        /*0358*/ 	.word	0x00002760
        /*035c*/ 	.word	0x000000ff
        /*0360*/ 	.word	0x00000000
        /*0364*/ 	.short	0x0100
        /*0366*/ 	.byte	0x0b
	.zero		1


	//   ....[1]....
        /*0368*/ 	.word	0x00004130
        /*036c*/ 	.word	0x000000ff
        /*0370*/ 	.word	0x0000c008
        /*0374*/ 	.short	0x0100
        /*0376*/ 	.byte	0x09
	.zero		1


	//   ....[2]....
        /*0378*/ 	.word	0x00005370
        /*037c*/ 	.word	0x000000ff
        /*0380*/ 	.word	0x00000000
        /*0384*/ 	.short	0x010a
        /*0386*/ 	.byte	0x0b
	.zero		1


	//   ....[3]....
        /*0388*/ 	.word	0x00007300
        /*038c*/ 	.word	0x000000ff
        /*0390*/ 	.word	0x00000000
        /*0394*/ 	.short	0x010a
        /*0396*/ 	.byte	0x0b
	.zero		1


	//   ....[4]....
        /*0398*/ 	.word	0x00007390
        /*039c*/ 	.word	0x000000ff
        /*03a0*/ 	.word	0x0000c000
        /*03a4*/ 	.short	0x0108
        /*03a6*/ 	.byte	0x09
	.zero		1


	//   ....[5]....
        /*03a8*/ 	.word	0x00007450
        /*03ac*/ 	.word	0x000000ff
        /*03b0*/ 	.word	0x0000c008
        /*03b4*/ 	.short	0x0108
        /*03b6*/ 	.byte	0x09
	.zero		1


	//   ....[6]....
        /*03b8*/ 	.word	0x0000e970
        /*03bc*/ 	.word	0x000000ff
        /*03c0*/ 	.word	0x00000000
        /*03c4*/ 	.short	0x010a
        /*03c6*/ 	.byte	0x0b
	.zero		1


	//   ....[7]....
        /*03c8*/ 	.word	0x0000e9a0
        /*03cc*/ 	.word	0x000000ff
        /*03d0*/ 	.word	0x00000000
        /*03d4*/ 	.short	0x010a
        /*03d6*/ 	.byte	0x0b
	.zero		1


	//----- nvinfo : EIATTR_NUM_MBARRIERS
	.align		4
.L_56:
        /*03d8*/ 	.byte	0x03, 0x38
        /*03da*/ 	.short	0x0002


	//----- nvinfo : EIATTR_EXIT_INSTR_OFFSETS
	.align		4
        /*03dc*/ 	.byte	0x04, 0x1c
        /*03de*/ 	.short	(.L_58 - .L_57)


	//   ....[0]....
.L_57:
        /*03e0*/ 	.word	0x0000e960


	//----- nvinfo : EIATTR_REQNTID
	.align		4
.L_58:
        /*03e4*/ 	.byte	0x04, 0x10
        /*03e6*/ 	.short	(.L_60 - .L_59)
.L_59:
        /*03e8*/ 	.word	0x00000080
        /*03ec*/ 	.word	0x00000001
        /*03f0*/ 	.word	0x00000001


	//----- nvinfo : EIATTR_CRS_STACK_SIZE
	.align		4
.L_60:
        /*03f4*/ 	.byte	0x04, 0x1e
        /*03f6*/ 	.short	(.L_62 - .L_61)
.L_61:
        /*03f8*/ 	.word	0x00000000


	//----- nvinfo : EIATTR_CBANK_PARAM_SIZE
	.align		4
.L_62:
        /*03fc*/ 	.byte	0x03, 0x19
        /*03fe*/ 	.short	0x0050


	//----- nvinfo : EIATTR_PARAM_CBANK
	.align		4
        /*0400*/ 	.byte	0x04, 0x0a
        /*0402*/ 	.short	(.L_64 - .L_63)
	.align		4
.L_63:
        /*0404*/ 	.word	index@(.nv.constant0.matmul_kernel)
        /*0408*/ 	.short	0x0380
        /*040a*/ 	.short	0x0050


	//----- nvinfo : EIATTR_SW_WAR
	.align		4
.L_64:
        /*040c*/ 	.byte	0x04, 0x36
        /*040e*/ 	.short	(.L_66 - .L_65)
.L_65:
        /*0410*/ 	.word	0x00000008
.L_66:


//--------------------- .nv.compat                --------------------------
	.section	.nv.compat,"",@"SHT_CUDA_COMPAT_INFO"
	.align	4
        /*0000*/ 	.byte	0x02, 0x02, 0x02, 0x00, 0x02, 0x05, 0x05, 0x00, 0x02, 0x03, 0x00, 0x00, 0x02, 0x06, 0x01, 0x00


//--------------------- .nv.callgraph             --------------------------
	.section	.nv.callgraph,"",@"SHT_CUDA_CALLGRAPH"
	.align	4
	.sectionentsize	8
	.align		4
        /*0000*/ 	.word	0x00000000
	.align		4
        /*0004*/ 	.word	0xffffffff
	.align		4
        /*0008*/ 	.word	0x00000000
	.align		4
        /*000c*/ 	.word	0xfffffffe
	.align		4
        /*0010*/ 	.word	0x00000000
	.align		4
        /*0014*/ 	.word	0xfffffffd
	.align		4
        /*0018*/ 	.word	0x00000000
	.align		4
        /*001c*/ 	.word	0xfffffffc


//--------------------- .text.matmul_kernel       --------------------------
	.section	.text.matmul_kernel,"ax",@progbits
	.align	128
        .global         matmul_kernel
        .type           matmul_kernel,@function
        .size           matmul_kernel,(.L_x_20 - matmul_kernel)
        .other          matmul_kernel,@"STO_CUDA_ENTRY STV_DEFAULT"
matmul_kernel:
.text.matmul_kernel:
[----:B------:R-:W0:Y:S01]  /*0000*/  LDC R1, c[0x0][0x37c] ;  /* 0x0000df00ff017b82 */ /* 0x000e220000000800 */
[----:B------:R-:W1:Y:S01]  /*0010*/  S2R R8, SR_TID.X ;  /* 0x0000000000087919 */ /* 0x000e620000002100 */
[----:B0-----:R-:W-:Y:S01]  /*0020*/  VIADD R1, R1, 0xffffff48 ;  /* 0xffffff4801017836 */ /* 0x001fe20000000000 */
[----:B------:R-:W0:Y:S01]  /*0030*/  LDCU.64 UR22, c[0x0][0x358] ;  /* 0x00006b00ff1677ac */ /* 0x000e220008000a00 */
[----:B-1----:R-:W-:-:S13]  /*0040*/  ISETP.GE.U32.AND P0, PT, R8, 0x20, PT ;  /* 0x000000200800780c */ /* 0x002fda0003f06070 */
[----:B------:R-:W-:Y:S02]  /*0050*/  VOTEU.ANY UP0, P0 ;  /* 0x0000000000ff7886 */ /* 0x000fe40000000100 */
[----:B------:R-:W-:Y:S05]  /*0060*/  BRA.U UP0, `(.L_x_0) ;  /* 0x0000000100b87547 */ /* 0x000fea000b800000 */
[----:B------:R-:W1:Y:S01]  /*0070*/  S2UR UR6, SR_CgaCtaId ;  /* 0x00000000000679c3 */ /* 0x000e620000008800 */
[----:B------:R-:W-:Y:S01]  /*0080*/  NOP ;  /* 0x0000000000007918 */ /* 0x000fe20000000000 */
[----:B------:R-:W-:Y:S02]  /*0090*/  UMOV UR4, 0x40 ;  /* 0x0000004000047882 */ /* 0x000fe40000000000 */
[----:B-1----:R-:W-:-:S09]  /*00a0*/  ULEA UR4, UR6, UR4, 0x18 ;  /* 0x0000000406047291 */ /* 0x002fd2000f8ec0ff */
[----:B------:R-:W1:Y:S01]  /*00b0*/  LDS.U8 R0, [UR4] ;  /* 0x00000004ff007984 */ /* 0x000e620008000000 */
[----:B------:R-:W-:Y:S02]  /*00c0*/  UMOV UR4, 0x400 ;  /* 0x0000040000047882 */ /* 0x000fe40000000000 */
[----:B------:R-:W-:Y:S01]  /*00d0*/  ULEA UR4, UR6, UR4, 0x18 ;  /* 0x0000000406047291 */ /* 0x000fe2000f8ec0ff */
[----:B-1----:R-:W-:-:S13]  /*00e0*/  ISETP.NE.AND P0, PT, R0, RZ, PT ;  /* 0x000000ff0000720c */ /* 0x002fda0003f05270 */
[----:B------:R-:W-:Y:S05]  /*00f0*/  @P0 BRA `(.L_x_1) ;  /* 0x00000000007c0947 */ /* 0x000fea0003800000 */
[----:B------:R-:W-:-:S13]  /*0100*/  ELECT P0, URZ, PT ;  /* 0x0000000000ff782f */ /* 0x000fda0003800000 */
[----:B------:R-:W-:Y:S05]  /*0110*/  @!P0 BRA `(.L_x_2) ;  /* 0x0000000000848947 */ /* 0x000fea0003800000 */
[----:B------:R-:W-:Y:S01]  /*0120*/  UMOV UR5, 0x8 ;  /* 0x0000000800057882 */ /* 0x000fe20000000000 */
[----:B------:R-:W-:Y:S02]  /*0130*/  IMAD.MOV.U32 R4, RZ, RZ, 0x1 ;  /* 0x00000001ff047424 */ /* 0x000fe400078e00ff */
[----:B------:R-:W-:Y:S02]  /*0140*/  IMAD.MOV.U32 R5, RZ, RZ, 0xff ;  /* 0x000000ffff057424 */ /* 0x000fe400078e00ff */
[----:B------:R-:W-:Y:S04]  /*0150*/  DEPBAR.LE SB1, 0x36 ;  /* 0x00009d800000791a */ /* 0x000fe80000000000 */
[----:B------:R-:W1:Y:S02]  /*0160*/  UTCATOMSWS.FIND_AND_SET.ALIGN UP1, UR5, UR5 ;  /* 0x00000005000575e3 */ /* 0x000e640008020800 */
[----:B-1----:R-:W-:-:S04]  /*0170*/  PLOP3.LUT P0, PT, PT, PT, UP1, 0x80, 0x8 ;  /* 0x000000000008781c */ /* 0x002fc80003f0f018 */
[----:B------:R-:W-:-:S04]  /*0180*/  SEL R0, RZ, 0xffffffff, !P0 ;  /* 0xffffffffff007807 */ /* 0x000fc80004000000 */
[----:B------:R-:W-:Y:S01]  /*0190*/  ISETP.NE.AND P0, PT, R0, RZ, PT ;  /* 0x000000ff0000720c */ /* 0x000fe20003f05270 */
[----:B------:R-:W-:-:S12]  /*01a0*/  IMAD.U32 R0, RZ, RZ, UR5 ;  /* 0x00000005ff007e24 */ /* 0x000fd8000f8e00ff */
[----:B------:R-:W-:Y:S05]  /*01b0*/  @P0 BRA `(.L_x_3) ;  /* 0x0000000000240947 */ /* 0x000fea0003800000 */
.L_x_4:
[----:B------:R-:W-:Y:S05]  /*01c0*/  NANOSLEEP 0x64 ;  /* 0x000000640000795d */ /* 0x000fea0003800000 */
[----:B------:R-:W-:-:S05]  /*01d0*/  UMOV UR5, 0x8 ;  /* 0x0000000800057882 */ /* 0x000fca0000000000 */
[----:B------:R-:W-:Y:S04]  /*01e0*/  DEPBAR.LE SB1, 0x36 ;  /* 0x00009d800000791a */ /* 0x000fe80000000000 */
[----:B------:R-:W1:Y:S02]  /*01f0*/  UTCATOMSWS.FIND_AND_SET.ALIGN UP1, UR5, UR5 ;  /* 0x00000005000575e3 */ /* 0x000e640008020800 */
[----:B-1----:R-:W-:-:S04]  /*0200*/  PLOP3.LUT P0, PT, PT, PT, UP1, 0x80, 0x8 ;  /* 0x000000000008781c */ /* 0x002fc80003f0f018 */
[----:B------:R-:W-:-:S04]  /*0210*/  SEL R0, RZ, 0xffffffff, !P0 ;  /* 0xffffffffff007807 */ /* 0x000fc80004000000 */
[----:B------:R-:W-:Y:S01]  /*0220*/  ISETP.NE.AND P0, PT, R0, RZ, PT ;  /* 0x000000ff0000720c */ /* 0x000fe20003f05270 */
[----:B------:R-:W-:-:S12]  /*0230*/  IMAD.U32 R0, RZ, RZ, UR5 ;  /* 0x00000005ff007e24 */ /* 0x000fd8000f8e00ff */
[----:B------:R-:W-:Y:S05]  /*0240*/  @!P0 BRA `(.L_x_4) ;  /* 0xfffffffc00dc8947 */ /* 0x000fea000383ffff */
.L_x_3:
[C---:B------:R-:W-:Y:S01]  /*0250*/  VIADD R3, R0.reuse, 0x10 ;  /* 0x0000001000037836 */ /* 0x040fe20000000000 */
[----:B------:R-:W-:Y:S01]  /*0260*/  UMOV UR5, 0x50 ;  /* 0x0000005000057882 */ /* 0x000fe20000000000 */
[----:B------:R-:W-:Y:S01]  /*0270*/  SHF.L.U32 R2, R5, R0, RZ ;  /* 0x0000000005027219 */ /* 0x000fe200000006ff */
[----:B------:R-:W-:Y:S01]  /*0280*/  ULEA UR5, UR6, UR5, 0x18 ;  /* 0x0000000506057291 */ /* 0x000fe2000f8ec0ff */
[----:B------:R-:W-:Y:S01]  /*0290*/  IMAD.SHL.U32 R0, R0, 0x20, RZ ;  /* 0x0000002000007824 */ /* 0x000fe200078e00ff */
[----:B------:R-:W-:-:S04]  /*02a0*/  SHF.L.U32 R3, R4, R3, RZ ;  /* 0x0000000304037219 */ /* 0x000fc800000006ff */
[----:B------:R-:W-:-:S05]  /*02b0*/  LOP3.LUT R2, R3, R2, RZ, 0xfc, !PT ;  /* 0x0000000203027212 */ /* 0x000fca00078efcff */
[----:B------:R1:W-:Y:S04]  /*02c0*/  ATOMS.OR RZ, [UR5], R2 ;  /* 0x00000002ffff798c */ /* 0x0003e8000b000005 */
[----:B------:R1:W-:Y:S01]  /*02d0*/  STS [UR4], R0 ;  /* 0x00000000ff007988 */ /* 0x0003e20008000804 */
[----:B------:R-:W-:Y:S05]  /*02e0*/  BRA `(.L_x_2) ;  /* 0x0000000000107947 */ /* 0x000fea0003800000 */
.L_x_1:
[----:B------:R-:W-:Y:S01]  /*02f0*/  IMAD.MOV.U32 R0, RZ, RZ, -0x1 ;  /* 0xffffffffff007424 */ /* 0x000fe200078e00ff */
[----:B------:R-:W-:-:S04]  /*0300*/  MOV R2, 0x330 ;  /* 0x0000033000027802 */ /* 0x000fc80000000f00 */
[----:B------:R1:W-:Y:S03]  /*0310*/  STS [UR4], R0 ;  /* 0x00000000ff007988 */ /* 0x0003e60008000804 */
[----:B01----:R-:W-:Y:S05]  /*0320*/  CALL.REL.NOINC `($__internal_1_$__cuda_sm10x_tcgen05_guardrail_trap_phase_invalid_during_alloc) ;  /* 0x000000e400b47944 */ /* 0x003fea0003c00000 */
.L_x_2:
[----:B------:R-:W-:Y:S05]  /*0330*/  WARPSYNC.ALL ;  /* 0x0000000000007948 */ /* 0x000fea0003800000 */
[----:B------:R-:W-:Y:S01]  /*0340*/  NOP ;  /* 0x0000000000007918 */ /* 0x000fe20000000000 */
.L_x_0:
[----:B------:R-:W2:Y:S01]  /*0350*/  LDC.64 R6, c[0x0][0x398] ;  /* 0x0000e600ff067b82 */ /* 0x000ea20000000a00 */
[----:B------:R-:W3:Y:S01]  /*0360*/  S2R R5, SR_CTAID.X ;  /* 0x0000000000057919 */ /* 0x000ee20000002500 */
[----:B------:R-:W-:Y:S01]  /*0370*/  UMOV UR9, 0x400 ;  /* 0x0000040000097882 */ /* 0x000fe20000000000 */
[----:B------:R-:W4:Y:S05]  /*0380*/  LDCU.128 UR12, c[0x0][0x380] ;  /* 0x00007000ff0c77ac */ /* 0x000f2a0008000c00 */
[----:B------:R-:W5:Y:S01]  /*0390*/  S2UR UR4, SR_CgaCtaId ;  /* 0x00000000000479c3 */ /* 0x000f620000008800 */
[----:B-12---:R-:W-:-:S05]  /*03a0*/  VIADD R0, R7, 0x7f ;  /* 0x0000007f07007836 */ /* 0x006fca0000000000 */
[----:B------:R-:W-:Y:S01]  /*03b0*/  SHF.R.S32.HI R3, RZ, 0x1f, R0 ;  /* 0x0000001fff037819 */ /* 0x000fe20000011400 */
[----:B-----5:R-:W-:-:S03]  /*03c0*/  ULEA UR9, UR4, UR9, 0x18 ;  /* 0x0000000904097291 */ /* 0x020fc6000f8ec0ff */
[----:B------:R-:W-:Y:S02]  /*03d0*/  LEA.HI R3, R3, R0, RZ, 0x7 ;  /* 0x0000000003037211 */ /* 0x000fe400078f38ff */
[----:B---3--:R-:W-:Y:S02]  /*03e0*/  IABS R12, R5 ;  /* 0x00000005000c7213 */ /* 0x008fe40000000000 */
[----:B------:R-:W-:-:S05]  /*03f0*/  SHF.R.S32.HI R3, RZ, 0x7, R3 ;  /* 0x00000007ff037819 */ /* 0x000fca0000011403 */
[----:B------:R-:W-:-:S05]  /*0400*/  IMAD.SHL.U32 R4, R3, 0x4, RZ ;  /* 0x0000000403047824 */ /* 0x000fca00078e00ff */
[-C--:B------:R-:W-:Y:S02]  /*0410*/  IABS R9, R4.reuse ;  /* 0x0000000400097213 */ /* 0x080fe40000000000 */
[----:B------:R-:W-:Y:S02]  /*0420*/  IABS R13, R4 ;  /* 0x00000004000d7213 */ /* 0x000fe40000000000 */
[----:B------:R-:W1:Y:S08]  /*0430*/  I2F.RP R0, R9 ;  /* 0x0000000900007306 */ /* 0x000e700000209400 */
[----:B-1----:R-:W1:Y:S02]  /*0440*/  MUFU.RCP R0, R0 ;  /* 0x0000000000007308 */ /* 0x002e640000001000 */
[----:B-1----:R-:W-:-:S02]  /*0450*/  VIADD R2, R0, 0xffffffe ;  /* 0x0ffffffe00027836 */ /* 0x002fc40000000000 */
[----:B------:R-:W-:-:S04]  /*0460*/  IMAD.MOV R0, RZ, RZ, -R13 ;  /* 0x000000ffff007224 */ /* 0x000fc800078e0a0d */
[----:B------:R1:W2:Y:S02]  /*0470*/  F2I.FTZ.U32.TRUNC.NTZ R3, R2 ;  /* 0x0000000200037305 */ /* 0x0002a4000021f000 */
[----:B-1----:R-:W-:Y:S02]  /*0480*/  IMAD.MOV.U32 R2, RZ, RZ, RZ ;  /* 0x000000ffff027224 */ /* 0x002fe400078e00ff */
[----:B--2---:R-:W-:-:S04]  /*0490*/  IMAD.MOV R10, RZ, RZ, -R3 ;  /* 0x000000ffff0a7224 */ /* 0x004fc800078e0a03 */
[----:B------:R-:W-:Y:S02]  /*04a0*/  IMAD R11, R10, R9, RZ ;  /* 0x000000090a0b7224 */ /* 0x000fe400078e02ff */
[----:B------:R-:W-:Y:S01]  /*04b0*/  IMAD.MOV.U32 R10, RZ, RZ, R12 ;  /* 0x000000ffff0a7224 */ /* 0x000fe200078e000c */
[----:B------:R-:W-:Y:S01]  /*04c0*/  IABS R12, R7 ;  /* 0x00000007000c7213 */ /* 0x000fe20000000000 */
[----:B------:R-:W-:-:S06]  /*04d0*/  IMAD.HI.U32 R3, R3, R11, R2 ;  /* 0x0000000b03037227 */ /* 0x000fcc00078e0002 */
[----:B------:R-:W-:-:S04]  /*04e0*/  IMAD.HI.U32 R3, R3, R10, RZ ;  /* 0x0000000a03037227 */ /* 0x000fc800078e00ff */
[----:B------:R-:W-:Y:S01]  /*04f0*/  IMAD R0, R3, R0, R10 ;  /* 0x0000000003007224 */ /* 0x000fe200078e020a */
[----:B------:R-:W-:Y:S04]  /*0500*/  BAR.SYNC.DEFER_BLOCKING 0x0 ;  /* 0x0000000000007b1d */ /* 0x000fe80000010000 */
[----:B------:R-:W-:-:S13]  /*0510*/  ISETP.GT.U32.AND P1, PT, R9, R0, PT ;  /* 0x000000000900720c */ /* 0x000fda0003f24070 */
[----:B------:R-:W-:Y:S02]  /*0520*/  @!P1 IMAD.IADD R0, R0, 0x1, -R9 ;  /* 0x0000000100009824 */ /* 0x000fe400078e0a09 */
[----:B------:R-:W-:Y:S01]  /*0530*/  @!P1 VIADD R3, R3, 0x1 ;  /* 0x0000000103039836 */ /* 0x000fe20000000000 */
[----:B------:R-:W-:Y:S02]  /*0540*/  ISETP.NE.AND P1, PT, R4, RZ, PT ;  /* 0x000000ff0400720c */ /* 0x000fe40003f25270 */
[----:B------:R-:W-:Y:S02]  /*0550*/  ISETP.GE.U32.AND P0, PT, R0, R9, PT ;  /* 0x000000090000720c */ /* 0x000fe40003f06070 */
[----:B------:R-:W-:-:S04]  /*0560*/  LOP3.LUT R0, R5, R4, RZ, 0x3c, !PT ;  /* 0x0000000405007212 */ /* 0x000fc800078e3cff */
[----:B------:R-:W-:Y:S01]  /*0570*/  ISETP.GE.AND P2, PT, R0, RZ, PT ;  /* 0x000000ff0000720c */ /* 0x000fe20003f46270 */
[----:B------:R-:W-:-:S06]  /*0580*/  VIADD R0, R6, 0xff ;  /* 0x000000ff06007836 */ /* 0x000fcc0000000000 */
[----:B------:R-:W-:-:S04]  /*0590*/  @P0 VIADD R3, R3, 0x1 ;  /* 0x0000000103030836 */ /* 0x000fc80000000000 */
[----:B------:R-:W-:Y:S01]  /*05a0*/  IMAD.MOV.U32 R2, RZ, RZ, R3 ;  /* 0x000000ffff027224 */ /* 0x000fe200078e0003 */
[----:B------:R-:W-:-:S03]  /*05b0*/  SHF.R.S32.HI R3, RZ, 0x1f, R0 ;  /* 0x0000001fff037819 */ /* 0x000fc60000011400 */
[----:B------:R-:W-:Y:S01]  /*05c0*/  @!P2 IMAD.MOV R2, RZ, RZ, -R2 ;  /* 0x000000ffff02a224 */ /* 0x000fe200078e0a02 */
[----:B------:R-:W-:Y:S02]  /*05d0*/  @!P1 LOP3.LUT R2, RZ, R4, RZ, 0x33, !PT ;  /* 0x00000004ff029212 */ /* 0x000fe400078e33ff */
[----:B------:R-:W-:-:S03]  /*05e0*/  LEA.HI R3, R3, R0, RZ, 0x8 ;  /* 0x0000000003037211 */ /* 0x000fc600078f40ff */
[----:B------:R-:W-:Y:S02]  /*05f0*/  IMAD.SHL.U32 R15, R2, 0x4, RZ ;  /* 0x00000004020f7824 */ /* 0x000fe400078e00ff */
[----:B------:R-:W-:-:S03]  /*0600*/  IMAD.MOV R2, RZ, RZ, -R2 ;  /* 0x000000ffff027224 */ /* 0x000fc600078e0a02 */
[----:B------:R-:W-:Y:S01]  /*0610*/  LEA.HI.SX32 R3, R3, -R15, 0x18 ;  /* 0x8000000f03037211 */ /* 0x000fe200078fc2ff */
[----:B------:R-:W-:Y:S02]  /*0620*/  IMAD R16, R4, R2, R5 ;  /* 0x0000000204107224 */ /* 0x000fe400078e0205 */
[----:B------:R-:W-:Y:S01]  /*0630*/  IMAD.MOV.U32 R2, RZ, RZ, RZ ;  /* 0x000000ffff027224 */ /* 0x000fe200078e00ff */
[----:B------:R-:W-:Y:S02]  /*0640*/  VIMNMX R17, PT, PT, R3, 0x4, PT ;  /* 0x0000000403117848 */ /* 0x000fe40003fe0100 */
[----:B------:R-:W-:Y:S02]  /*0650*/  IABS R4, R16 ;  /* 0x0000001000047213 */ /* 0x000fe40000000000 */
[-C--:B------:R-:W-:Y:S02]  /*0660*/  IABS R11, R17.reuse ;  /* 0x00000011000b7213 */ /* 0x080fe40000000000 */
[----:B------:R-:W-:-:S02]  /*0670*/  IABS R9, R17 ;  /* 0x0000001100097213 */ /* 0x000fc40000000000 */
[----:B------:R-:W1:Y:S08]  /*0680*/  I2F.RP R0, R11 ;  /* 0x0000000b00007306 */ /* 0x000e700000209400 */
[----:B-1----:R-:W1:Y:S02]  /*0690*/  MUFU.RCP R0, R0 ;  /* 0x0000000000007308 */ /* 0x002e640000001000 */
[----:B-1----:R-:W-:Y:S01]  /*06a0*/  VIADD R3, R0, 0xffffffe ;  /* 0x0ffffffe00037836 */ /* 0x002fe20000000000 */
[----:B------:R-:W-:-:S05]  /*06b0*/  IABS R0, R6 ;  /* 0x0000000600007213 */ /* 0x000fca0000000000 */
[----:B------:R-:W1:Y:S02]  /*06c0*/  F2I.FTZ.U32.TRUNC.NTZ R3, R3 ;  /* 0x0000000300037305 */ /* 0x000e64000021f000 */
[----:B-1----:R-:W-:-:S04]  /*06d0*/  IMAD.MOV R10, RZ, RZ, -R3 ;  /* 0x000000ffff0a7224 */ /* 0x002fc800078e0a03 */
[----:B------:R-:W-:-:S04]  /*06e0*/  IMAD R5, R10, R11, RZ ;  /* 0x0000000b0a057224 */ /* 0x000fc800078e02ff */
[----:B------:R-:W-:-:S04]  /*06f0*/  IMAD.HI.U32 R2, R3, R5, R2 ;  /* 0x0000000503027227 */ /* 0x000fc800078e0002 */
[----:B------:R-:W-:Y:S02]  /*0700*/  IMAD.MOV.U32 R5, RZ, RZ, R4 ;  /* 0x000000ffff057224 */ /* 0x000fe400078e0004 */
[----:B------:R-:W-:Y:S02]  /*0710*/  IMAD.MOV.U32 R3, RZ, RZ, R12 ;  /* 0x000000ffff037224 */ /* 0x000fe400078e000c */
[----:B------:R-:W-:Y:S02]  /*0720*/  IMAD.MOV R4, RZ, RZ, -R9 ;  /* 0x000000ffff047224 */ /* 0x000fe400078e0a09 */
[----:B------:R-:W-:Y:S01]  /*0730*/  IMAD.HI.U32 R2, R2, R5, RZ ;  /* 0x0000000502027227 */ /* 0x000fe200078e00ff */
[----:B------:R-:W1:Y:S03]  /*0740*/  I2F.RP R9, R3 ;  /* 0x0000000300097306 */ /* 0x000e660000209400 */
[----:B------:R-:W-:-:S05]  /*0750*/  IMAD R4, R2, R4, R5 ;  /* 0x0000000402047224 */ /* 0x000fca00078e0205 */
[----:B------:R-:W-:Y:S01]  /*0760*/  ISETP.GT.U32.AND P1, PT, R11, R4, PT ;  /* 0x000000040b00720c */ /* 0x000fe20003f24070 */
[----:B------:R-:W2:Y:S08]  /*0770*/  I2F.RP R5, R0 ;  /* 0x0000000000057306 */ /* 0x000eb00000209400 */
[----:B-1----:R-:W1:Y:S04]  /*0780*/  MUFU.RCP R9, R9 ;  /* 0x0000000900097308 */ /* 0x002e680000001000 */
[----:B------:R-:W-:-:S02]  /*0790*/  @!P1 IMAD.IADD R4, R4, 0x1, -R11 ;  /* 0x0000000104049824 */ /* 0x000fc400078e0a0b */
[----:B------:R-:W-:Y:S01]  /*07a0*/  @!P1 VIADD R2, R2, 0x1 ;  /* 0x0000000102029836 */ /* 0x000fe20000000000 */
[----:B------:R-:W-:Y:S01]  /*07b0*/  ISETP.NE.AND P1, PT, R17, RZ, PT ;  /* 0x000000ff1100720c */ /* 0x000fe20003f25270 */
[----:B--2---:R-:W2:Y:S01]  /*07c0*/  MUFU.RCP R5, R5 ;  /* 0x0000000500057308 */ /* 0x004ea20000001000 */
[----:B------:R-:W-:Y:S02]  /*07d0*/  ISETP.GE.U32.AND P0, PT, R4, R11, PT ;  /* 0x0000000b0400720c */ /* 0x000fe40003f06070 */
[----:B------:R-:W-:-:S04]  /*07e0*/  LOP3.LUT R4, R16, R17, RZ, 0x3c, !PT ;  /* 0x0000001110047212 */ /* 0x000fc800078e3cff */
[----:B------:R-:W-:Y:S01]  /*07f0*/  ISETP.GE.AND P2, PT, R4, RZ, PT ;  /* 0x000000ff0400720c */ /* 0x000fe20003f46270 */
[----:B-1----:R-:W-:Y:S01]  /*0800*/  VIADD R10, R9, 0xffffffe ;  /* 0x0ffffffe090a7836 */ /* 0x002fe20000000000 */
[----:B------:R-:W-:-:S03]  /*0810*/  SHF.R.U32.HI R9, RZ, 0x5, R8 ;  /* 0x00000005ff097819 */ /* 0x000fc60000011608 */
[----:B------:R-:W1:Y:S02]  /*0820*/  F2I.FTZ.U32.TRUNC.NTZ R11, R10 ;  /* 0x0000000a000b7305 */ /* 0x000e64000021f000 */
[----:B------:R-:W-:Y:S01]  /*0830*/  @P0 VIADD R2, R2, 0x1 ;  /* 0x0000000102020836 */ /* 0x000fe20000000000 */
[----:B------:R-:W-:Y:S01]  /*0840*/  SGXT.U32 R9, R9, 0x2 ;  /* 0x000000020909781a */ /* 0x000fe20000000000 */
[----:B--2---:R-:W-:-:S04]  /*0850*/  VIADD R4, R5, 0xffffffe ;  /* 0x0ffffffe05047836 */ /* 0x004fc80000000000 */
[----:B------:R-:W-:Y:S01]  /*0860*/  @!P2 IMAD.MOV R2, RZ, RZ, -R2 ;  /* 0x000000ffff02a224 */ /* 0x000fe200078e0a02 */
[----:B------:R-:W-:Y:S01]  /*0870*/  @!P1 LOP3.LUT R2, RZ, R17, RZ, 0x33, !PT ;  /* 0x00000011ff029212 */ /* 0x000fe200078e33ff */
[----:B------:R2:W3:Y:S04]  /*0880*/  F2I.FTZ.U32.TRUNC.NTZ R5, R4 ;  /* 0x0000000400057305 */ /* 0x0004e8000021f000 */
[----:B------:R-:W-:Y:S02]  /*0890*/  IMAD.SHL.U32 R196, R2, 0x80, RZ ;  /* 0x0000008002c47824 */ /* 0x000fe400078e00ff */
[--C-:B-1----:R-:W-:Y:S02]  /*08a0*/  IMAD.MOV R10, RZ, RZ, -R11.reuse ;  /* 0x000000ffff0a7224 */ /* 0x102fe400078e0a0b */
[----:B------:R-:W-:Y:S01]  /*08b0*/  IMAD.MOV R2, RZ, RZ, -R2 ;  /* 0x000000ffff027224 */ /* 0x000fe200078e0a02 */
[----:B------:R-:W-:Y:S01]  /*08c0*/  LOP3.LUT R9, R196, R9, RZ, 0xfc, !PT ;  /* 0x00000009c4097212 */ /* 0x000fe200078efcff */
[----:B------:R-:W-:Y:S01]  /*08d0*/  IMAD R13, R10, R3, RZ ;  /* 0x000000030a0d7224 */ /* 0x000fe200078e02ff */
[----:B--2---:R-:W-:Y:S01]  /*08e0*/  SHF.R.U32.HI R4, RZ, 0x5, R8 ;  /* 0x00000005ff047819 */ /* 0x004fe20000011608 */
[----:B------:R-:W-:Y:S01]  /*08f0*/  IMAD.MOV.U32 R10, RZ, RZ, RZ ;  /* 0x000000ffff0a7224 */ /* 0x000fe200078e00ff */
[----:B------:R-:W-:Y:S01]  /*0900*/  LOP3.LUT R18, R9, 0x4, RZ, 0xfc, !PT ;  /* 0x0000000409127812 */ /* 0x000fe200078efcff */
[----:B------:R-:W-:Y:S01]  /*0910*/  IMAD R2, R17, R2, R16 ;  /* 0x0000000211027224 */ /* 0x000fe200078e0210 */
[----:B------:R-:W-:Y:S01]  /*0920*/  R2UR UR6, R4 ;  /* 0x00000000040672ca */ /* 0x000fe200000e0000 */
[----:B------:R-:W-:Y:S01]  /*0930*/  IMAD.HI.U32 R11, R11, R13, R10 ;  /* 0x0000000d0b0b7227 */ /* 0x000fe200078e000a */
[----:B------:R-:W-:-:S02]  /*0940*/  IABS R14, R18 ;  /* 0x00000012000e7213 */ /* 0x000fc40000000000 */
[C---:B------:R-:W-:Y:S01]  /*0950*/  LOP3.LUT R19, R9.reuse, 0x8, RZ, 0xfc, !PT ;  /* 0x0000000809137812 */ /* 0x040fe200078efcff */
[--C-:B---3--:R-:W-:Y:S01]  /*0960*/  IMAD.MOV R13, RZ, RZ, -R5.reuse ;  /* 0x000000ffff0d7224 */ /* 0x108fe200078e0a05 */
[----:B------:R-:W-:Y:S01]  /*0970*/  LOP3.LUT R17, R9, 0xc, RZ, 0xfc, !PT ;  /* 0x0000000c09117812 */ /* 0x000fe200078efcff */
[----:B------:R-:W-:Y:S01]  /*0980*/  IMAD.HI.U32 R10, R11, R14, RZ ;  /* 0x0000000e0b0a7227 */ /* 0x000fe200078e00ff */
[----:B------:R-:W-:Y:S02]  /*0990*/  IABS R42, R19 ;  /* 0x00000013002a7213 */ /* 0x000fe40000000000 */
[----:B------:R-:W-:Y:S01]  /*09a0*/  ISETP.GE.AND P0, PT, R19, RZ, PT ;  /* 0x000000ff1300720c */ /* 0x000fe20003f06270 */
[----:B------:R-:W-:Y:S01]  /*09b0*/  IMAD R13, R13, R0, RZ ;  /* 0x000000000d0d7224 */ /* 0x000fe200078e02ff */
[----:B------:R-:W-:Y:S01]  /*09c0*/  LOP3.LUT R19, R9, 0x10, RZ, 0xfc, !PT ;  /* 0x0000001009137812 */ /* 0x000fe200078efcff */
[----:B------:R-:W-:Y:S01]  /*09d0*/  IMAD.MOV.U32 R4, RZ, RZ, RZ ;  /* 0x000000ffff047224 */ /* 0x000fe200078e00ff */
[----:B------:R-:W-:Y:S01]  /*09e0*/  IABS R44, R17 ;  /* 0x00000011002c7213 */ /* 0x000fe20000000000 */
[----:B------:R-:W-:Y:S01]  /*09f0*/  IMAD.MOV R10, RZ, RZ, -R10 ;  /* 0x000000ffff0a7224 */ /* 0x000fe200078e0a0a */
[----:B------:R-:W-:Y:S01]  /*0a00*/  IABS R46, R19 ;  /* 0x00000013002e7213 */ /* 0x000fe20000000000 */
[----:B------:R-:W-:Y:S01]  /*0a10*/  IMAD.HI.U32 R4, R5, R13, R4 ;  /* 0x0000000d05047227 */ /* 0x000fe200078e0004 */
[----:B------:R-:W-:-:S02]  /*0a20*/  LOP3.LUT R21, R9, 0x18, RZ, 0xfc, !PT ;  /* 0x0000001809157812 */ /* 0x000fc400078efcff */
[----:B------:R-:W-:Y:S01]  /*0a30*/  LOP3.LUT R20, R9, 0x14, RZ, 0xfc, !PT ;  /* 0x0000001409147812 */ /* 0x000fe200078efcff */
[----:B------:R-:W-:Y:S01]  /*0a40*/  IMAD R13, R3, R10, R14 ;  /* 0x0000000a030d7224 */ /* 0x000fe200078e020e */
[----:B------:R-:W-:Y:S01]  /*0a50*/  IABS R66, R21 ;  /* 0x0000001500427213 */ /* 0x000fe20000000000 */
[----:B------:R-:W-:Y:S01]  /*0a60*/  VIADD R64, R196, UR6 ;  /* 0x00000006c4407c36 */ /* 0x000fe20008000000 */
[----:B------:R-:W-:Y:S01]  /*0a70*/  IABS R50, R20 ;  /* 0x0000001400327213 */ /* 0x000fe20000000000 */
[----:B------:R-:W-:Y:S01]  /*0a80*/  IMAD.HI.U32 R5, R11, R44, RZ ;  /* 0x0000002c0b057227 */ /* 0x000fe200078e00ff */
[----:B------:R-:W-:Y:S02]  /*0a90*/  ISETP.GT.U32.AND P1, PT, R3, R13, PT ;  /* 0x0000000d0300720c */ /* 0x000fe40003f24070 */
[C---:B------:R-:W-:Y:S01]  /*0aa0*/  LOP3.LUT R23, R9.reuse, 0x20, RZ, 0xfc, !PT ;  /* 0x0000002009177812 */ /* 0x040fe200078efcff */
[----:B------:R-:W-:Y:S01]  /*0ab0*/  VIADD R22, R64, 0x1c ;  /* 0x0000001c40167836 */ /* 0x000fe20000000000 */
[----:B------:R-:W-:Y:S01]  /*0ac0*/  LOP3.LUT R24, R9, 0x24, RZ, 0xfc, !PT ;  /* 0x0000002409187812 */ /* 0x000fe200078efcff */
[----:B------:R-:W-:Y:S01]  /*0ad0*/  IMAD.HI.U32 R10, R11, R46, RZ ;  /* 0x0000002e0b0a7227 */ /* 0x000fe200078e00ff */
[----:B------:R-:W-:-:S02]  /*0ae0*/  IABS R72, R23 ;  /* 0x0000001700487213 */ /* 0x000fc40000000000 */
[----:B------:R-:W-:Y:S01]  /*0af0*/  IABS R16, R22 ;  /* 0x0000001600107213 */ /* 0x000fe20000000000 */
[----:B------:R-:W-:Y:S01]  /*0b00*/  IMAD.MOV R5, RZ, RZ, -R5 ;  /* 0x000000ffff057224 */ /* 0x000fe200078e0a05 */
[C---:B------:R-:W-:Y:S01]  /*0b10*/  LOP3.LUT R26, R9.reuse, 0x2c, RZ, 0xfc, !PT ;  /* 0x0000002c091a7812 */ /* 0x040fe200078efcff */
[----:B------:R-:W-:Y:S01]  /*0b20*/  IMAD.MOV R10, RZ, RZ, -R10 ;  /* 0x000000ffff0a7224 */ /* 0x000fe200078e0a0a */
[----:B------:R-:W-:Y:S01]  /*0b30*/  LOP3.LUT R27, R9, 0x30, RZ, 0xfc, !PT ;  /* 0x00000030091b7812 */ /* 0x000fe200078efcff */
[----:B------:R-:W-:Y:S01]  /*0b40*/  @!P1 IMAD.IADD R13, R13, 0x1, -R3 ;  /* 0x000000010d0d9824 */ /* 0x000fe200078e0a03 */
[----:B------:R-:W-:Y:S01]  /*0b50*/  IABS R74, R26 ;  /* 0x0000001a004a7213 */ /* 0x000fe20000000000 */
[----:B------:R-:W-:Y:S01]  /*0b60*/  IMAD R44, R3, R5, R44 ;  /* 0x00000005032c7224 */ /* 0x000fe200078e022c */
[----:B------:R-:W-:Y:S01]  /*0b70*/  LOP3.LUT R25, R9, 0x28, RZ, 0xfc, !PT ;  /* 0x0000002809197812 */ /* 0x000fe200078efcff */
[----:B------:R-:W-:Y:S01]  /*0b80*/  IMAD.HI.U32 R14, R11, R66, RZ ;  /* 0x000000420b0e7227 */ /* 0x000fe200078e00ff */
[----:B------:R-:W-:-:S02]  /*0b90*/  ISETP.GT.U32.AND P2, PT, R3, R13, PT ;  /* 0x0000000d0300720c */ /* 0x000fc40003f44070 */
[C---:B------:R-:W-:Y:S01]  /*0ba0*/  ISETP.GT.U32.AND P1, PT, R3.reuse, R44, PT ;  /* 0x0000002c0300720c */ /* 0x040fe20003f24070 */
[----:B------:R-:W-:Y:S01]  /*0bb0*/  IMAD R46, R3, R10, R46 ;  /* 0x0000000a032e7224 */ /* 0x000fe200078e022e */
[----:B------:R-:W-:Y:S01]  /*0bc0*/  IABS R76, R27 ;  /* 0x0000001b004c7213 */ /* 0x000fe20000000000 */
[----:B------:R-:W-:Y:S01]  /*0bd0*/  IMAD.IADD R2, R15, 0x1, R2 ;  /* 0x000000010f027824 */ /* 0x000fe200078e0202 */
[----:B------:R-:W-:Y:S01]  /*0be0*/  ISETP.GE.AND P4, PT, R18, RZ, PT ;  /* 0x000000ff1200720c */ /* 0x000fe20003f86270 */
[----:B------:R-:W-:Y:S01]  /*0bf0*/  IMAD.HI.U32 R15, R11, R16, RZ ;  /* 0x000000100b0f7227 */ /* 0x000fe200078e00ff */
[----:B------:R-:W-:Y:S02]  /*0c00*/  ISETP.GT.U32.AND P6, PT, R3, R46, PT ;  /* 0x0000002e0300720c */ /* 0x000fe40003fc4070 */
[----:B------:R-:W-:Y:S01]  /*0c10*/  IABS R18, R25 ;  /* 0x0000001900127213 */ /* 0x000fe20000000000 */
[----:B------:R-:W-:Y:S01]  /*0c20*/  IMAD.MOV R14, RZ, RZ, -R14 ;  /* 0x000000ffff0e7224 */ /* 0x000fe200078e0a0e */
[----:B------:R-:W-:Y:S01]  /*0c30*/  LOP3.LUT R28, R9, 0x34, RZ, 0xfc, !PT ;  /* 0x00000034091c7812 */ /* 0x000fe200078efcff */
[----:B------:R-:W-:Y:S01]  /*0c40*/  IMAD.HI.U32 R12, R11, R42, RZ ;  /* 0x0000002a0b0c7227 */ /* 0x000fe200078e00ff */
[----:B------:R-:W-:-:S02]  /*0c50*/  LOP3.LUT R29, R9, 0x38, RZ, 0xfc, !PT ;  /* 0x00000038091d7812 */ /* 0x000fc400078efcff */
[C---:B------:R-:W-:Y:S01]  /*0c60*/  LOP3.LUT R32, R9.reuse, 0x44, RZ, 0xfc, !PT ;  /* 0x0000004409207812 */ /* 0x040fe200078efcff */
[----:B------:R-:W-:Y:S01]  /*0c70*/  IMAD.MOV R15, RZ, RZ, -R15 ;  /* 0x000000ffff0f7224 */ /* 0x000fe200078e0a0f */
[----:B------:R-:W-:Y:S01]  /*0c80*/  LOP3.LUT R31, R9, 0x40, RZ, 0xfc, !PT ;  /* 0x00000040091f7812 */ /* 0x000fe200078efcff */
[----:B------:R-:W-:Y:S01]  /*0c90*/  IMAD R66, R3, R14, R66 ;  /* 0x0000000e03427224 */ /* 0x000fe200078e0242 */
[----:B------:R-:W-:Y:S01]  /*0ca0*/  IABS R70, R32 ;  /* 0x0000002000467213 */ /* 0x000fe20000000000 */
[----:B------:R-:W-:Y:S01]  /*0cb0*/  IMAD.MOV R12, RZ, RZ, -R12 ;  /* 0x000000ffff0c7224 */ /* 0x000fe200078e0a0c */
[----:B------:R-:W-:Y:S01]  /*0cc0*/  LOP3.LUT R33, R9, 0x48, RZ, 0xfc, !PT ;  /* 0x0000004809217812 */ /* 0x000fe200078efcff */
[----:B------:R-:W-:Y:S01]  /*0cd0*/  IMAD R69, R3, R15, R16 ;  /* 0x0000000f03457224 */ /* 0x000fe200078e0210 */
[----:B------:R-:W-:Y:S01]  /*0ce0*/  IABS R16, R24 ;  /* 0x0000001800107213 */ /* 0x000fe20000000000 */
[--C-:B------:R-:W-:Y:S01]  /*0cf0*/  @!P2 IMAD.IADD R13, R13, 0x1, -R3.reuse ;  /* 0x000000010d0da824 */ /* 0x100fe200078e0a03 */
[C---:B------:R-:W-:Y:S01]  /*0d00*/  ISETP.GT.U32.AND P2, PT, R3.reuse, R66, PT ;  /* 0x000000420300720c */ /* 0x040fe20003f44070 */
[----:B------:R-:W-:Y:S01]  /*0d10*/  IMAD R42, R3, R12, R42 ;  /* 0x0000000c032a7224 */ /* 0x000fe200078e022a */
[----:B------:R-:W-:Y:S01]  /*0d20*/  LOP3.LUT R34, R9, 0x4c, RZ, 0xfc, !PT ;  /* 0x0000004c09227812 */ /* 0x000fe200078efcff */
[----:B------:R-:W-:Y:S01]  /*0d30*/  @!P1 IMAD.IADD R44, R44, 0x1, -R3 ;  /* 0x000000012c2c9824 */ /* 0x000fe200078e0a03 */
[----:B------:R-:W-:Y:S01]  /*0d40*/  ISETP.GT.U32.AND P1, PT, R3, R69, PT ;  /* 0x000000450300720c */ /* 0x000fe20003f24070 */
[----:B------:R-:W-:Y:S01]  /*0d50*/  IMAD.HI.U32 R12, R11, R50, RZ ;  /* 0x000000320b0c7227 */ /* 0x000fe200078e00ff */
[----:B------:R-:W-:-:S02]  /*0d60*/  ISETP.GT.U32.AND P3, PT, R3, R42, PT ;  /* 0x0000002a0300720c */ /* 0x000fc40003f64070 */
[----:B------:R-:W-:Y:S01]  /*0d70*/  IABS R68, R34 ;  /* 0x0000002200447213 */ /* 0x000fe20000000000 */
[--C-:B------:R-:W-:Y:S01]  /*0d80*/  @!P6 IMAD.IADD R46, R46, 0x1, -R3.reuse ;  /* 0x000000012e2ee824 */ /* 0x100fe200078e0a03 */
[----:B------:R-:W-:Y:S01]  /*0d90*/  ISETP.GT.U32.AND P6, PT, R3, R44, PT ;  /* 0x0000002c0300720c */ /* 0x000fe20003fc4070 */
[----:B------:R-:W-:Y:S01]  /*0da0*/  IMAD.MOV R12, RZ, RZ, -R12 ;  /* 0x000000ffff0c7224 */ /* 0x000fe200078e0a0c */
[C---:B------:R-:W-:Y:S01]  /*0db0*/  LOP3.LUT R90, R9.reuse, 0x54, RZ, 0xfc, !PT ;  /* 0x00000054095a7812 */ /* 0x040fe200078efcff */
[--C-:B------:R-:W-:Y:S01]  /*0dc0*/  @!P2 IMAD.IADD R66, R66, 0x1, -R3.reuse ;  /* 0x000000014242a824 */ /* 0x100fe200078e0a03 */
[----:B------:R-:W-:Y:S01]  /*0dd0*/  LOP3.LUT R89, R9, 0x50, RZ, 0xfc, !PT ;  /* 0x0000005009597812 */ /* 0x000fe200078efcff */
[----:B------:R-:W-:Y:S01]  /*0de0*/  IMAD.HI.U32 R5, R11, R72, RZ ;  /* 0x000000480b057227 */ /* 0x000fe200078e00ff */
[----:B------:R-:W-:Y:S02]  /*0df0*/  IABS R58, R90 ;  /* 0x0000005a003a7213 */ /* 0x000fe40000000000 */
[----:B------:R-:W-:Y:S01]  /*0e00*/  LOP3.LUT R87, R9, 0x58, RZ, 0xfc, !PT ;  /* 0x0000005809577812 */ /* 0x000fe200078efcff */
[----:B------:R-:W-:Y:S01]  /*0e10*/  IMAD R50, R3, R12, R50 ;  /* 0x0000000c03327224 */ /* 0x000fe200078e0232 */
[----:B------:R-:W-:Y:S01]  /*0e20*/  LOP3.LUT R85, R9, 0x60, RZ, 0xfc, !PT ;  /* 0x0000006009557812 */ /* 0x000fe200078efcff */
[----:B------:R-:W-:Y:S01]  /*0e30*/  @!P1 IMAD.IADD R69, R69, 0x1, -R3 ;  /* 0x0000000145459824 */ /* 0x000fe200078e0a03 */
[----:B------:R-:W-:Y:S01]  /*0e40*/  ISETP.GT.U32.AND P1, PT, R3, R66, PT ;  /* 0x000000420300720c */ /* 0x000fe20003f24070 */
[----:B------:R-:W-:Y:S01]  /*0e50*/  IMAD.HI.U32 R10, R11, R16, RZ ;  /* 0x000000100b0a7227 */ /* 0x000fe200078e00ff */
[----:B------:R-:W-:-:S02]  /*0e60*/  LOP3.LUT R86, R9, 0x64, RZ, 0xfc, !PT ;  /* 0x0000006409567812 */ /* 0x000fc400078efcff */
[----:B------:R-:W-:Y:S01]  /*0e70*/  LOP3.LUT R81, R9, 0x68, RZ, 0xfc, !PT ;  /* 0x0000006809517812 */ /* 0x000fe200078efcff */
[----:B------:R-:W-:Y:S01]  /*0e80*/  IMAD.MOV R14, RZ, RZ, -R5 ;  /* 0x000000ffff0e7224 */ /* 0x000fe200078e0a05 */
[----:B------:R-:W-:Y:S01]  /*0e90*/  IABS R52, R86 ;  /* 0x0000005600347213 */ /* 0x000fe20000000000 */
[----:B------:R-:W-:Y:S01]  /*0ea0*/  IMAD.HI.U32 R5, R11, R74, RZ ;  /* 0x0000004a0b057227 */ /* 0x000fe200078e00ff */
[----:B------:R-:W-:Y:S02]  /*0eb0*/  IABS R60, R81 ;  /* 0x00000051003c7213 */ /* 0x000fe40000000000 */
[----:B------:R-:W-:Y:S01]  /*0ec0*/  LOP3.LUT R80, R9, 0x6c, RZ, 0xfc, !PT ;  /* 0x0000006c09507812 */ /* 0x000fe200078efcff */
[--C-:B------:R-:W-:Y:S01]  /*0ed0*/  @!P3 IMAD.IADD R42, R42, 0x1, -R3.reuse ;  /* 0x000000012a2ab824 */ /* 0x100fe200078e0a03 */
[C---:B------:R-:W-:Y:S01]  /*0ee0*/  ISETP.GT.U32.AND P3, PT, R3.reuse, R50, PT ;  /* 0x000000320300720c */ /* 0x040fe20003f64070 */
[----:B------:R-:W-:Y:S01]  /*0ef0*/  @!P6 IMAD.IADD R44, R44, 0x1, -R3 ;  /* 0x000000012c2ce824 */ /* 0x000fe200078e0a03 */
[C---:B------:R-:W-:Y:S01]  /*0f00*/  ISETP.GT.U32.AND P6, PT, R3.reuse, R69, PT ;  /* 0x000000450300720c */ /* 0x040fe20003fc4070 */
[----:B------:R-:W-:Y:S01]  /*0f10*/  IMAD.MOV R73, RZ, RZ, -R10 ;  /* 0x000000ffff497224 */ /* 0x000fe200078e0a0a */
[----:B------:R-:W-:Y:S01]  /*0f20*/  ISETP.GT.U32.AND P5, PT, R3, R42, PT ;  /* 0x0000002a0300720c */ /* 0x000fe20003fa4070 */
[----:B------:R-:W-:Y:S01]  /*0f30*/  IMAD.HI.U32 R10, R11, R76, RZ ;  /* 0x0000004c0b0a7227 */ /* 0x000fe200078e00ff */
[----:B------:R-:W-:-:S02]  /*0f40*/  IABS R54, R80 ;  /* 0x0000005000367213 */ /* 0x000fc40000000000 */
[C---:B------:R-:W-:Y:S01]  /*0f50*/  LOP3.LUT R88, R9.reuse, 0x70, RZ, 0xfc, !PT ;  /* 0x0000007009587812 */ /* 0x040fe200078efcff */
[----:B------:R-:W-:Y:S01]  /*0f60*/  IMAD.MOV R5, RZ, RZ, -R5 ;  /* 0x000000ffff057224 */ /* 0x000fe200078e0a05 */
[----:B------:R-:W-:Y:S01]  /*0f70*/  LOP3.LUT R82, R9, 0x74, RZ, 0xfc, !PT ;  /* 0x0000007409527812 */ /* 0x000fe200078efcff */
[----:B------:R-:W-:Y:S01]  /*0f80*/  IMAD R72, R3, R14, R72 ;  /* 0x0000000e03487224 */ /* 0x000fe200078e0248 */
[----:B------:R-:W-:Y:S01]  /*0f90*/  IABS R14, R28 ;  /* 0x0000001c000e7213 */ /* 0x000fe20000000000 */
[----:B------:R-:W-:Y:S01]  /*0fa0*/  VIADD R30, R64, 0x3c ;  /* 0x0000003c401e7836 */ /* 0x000fe20000000000 */
[----:B------:R-:W-:Y:S01]  /*0fb0*/  IABS R62, R82 ;  /* 0x00000052003e7213 */ /* 0x000fe20000000000 */
[----:B------:R-:W-:-:S03]  /*0fc0*/  IMAD.HI.U32 R12, R11, R18, RZ ;  /* 0x000000120b0c7227 */ /* 0x000fc600078e00ff */
[----:B------:R-:W-:Y:S01]  /*0fd0*/  IABS R78, R30 ;  /* 0x0000001e004e7213 */ /* 0x000fe20000000000 */
[C---:B------:R-:W-:Y:S01]  /*0fe0*/  IMAD R73, R3.reuse, R73, R16 ;  /* 0x0000004903497224 */ /* 0x040fe200078e0210 */
[----:B------:R-:W-:Y:S01]  /*0ff0*/  IABS R16, R29 ;  /* 0x0000001d00107213 */ /* 0x000fe20000000000 */
[----:B------:R-:W-:Y:S02]  /*1000*/  IMAD.MOV R10, RZ, RZ, -R10 ;  /* 0x000000ffff0a7224 */ /* 0x000fe400078e0a0a */
[C---:B------:R-:W-:Y:S02]  /*1010*/  IMAD R74, R3.reuse, R5, R74 ;  /* 0x00000005034a7224 */ /* 0x040fe400078e024a */
[----:B------:R-:W-:Y:S02]  /*1020*/  IMAD.MOV R12, RZ, RZ, -R12 ;  /* 0x000000ffff0c7224 */ /* 0x000fe400078e0a0c */
[----:B------:R-:W-:Y:S02]  /*1030*/  IMAD R76, R3, R10, R76 ;  /* 0x0000000a034c7224 */ /* 0x000fe400078e024c */
[----:B------:R-:W-:-:S04]  /*1040*/  IMAD.HI.U32 R5, R11, R14, RZ ;  /* 0x0000000e0b057227 */ /* 0x000fc800078e00ff */
[----:B------:R-:W-:Y:S01]  /*1050*/  @!P1 IMAD.IADD R66, R66, 0x1, -R3 ;  /* 0x0000000142429824 */ /* 0x000fe200078e0a03 */
[----:B------:R-:W-:Y:S01]  /*1060*/  ISETP.GT.U32.AND P1, PT, R3, R74, PT ;  /* 0x0000004a0300720c */ /* 0x000fe20003f24070 */
[----:B------:R-:W-:-:S04]  /*1070*/  IMAD.HI.U32 R10, R11, R16, RZ ;  /* 0x000000100b0a7227 */ /* 0x000fc800078e00ff */
[----:B------:R-:W-:Y:S01]  /*1080*/  @!P3 IMAD.IADD R50, R50, 0x1, -R3 ;  /* 0x000000013232b824 */ /* 0x000fe200078e0a03 */
[C---:B------:R-:W-:Y:S01]  /*1090*/  ISETP.GT.U32.AND P3, PT, R3.reuse, R72, PT ;  /* 0x000000480300720c */ /* 0x040fe20003f64070 */
[C---:B------:R-:W-:Y:S02]  /*10a0*/  IMAD R75, R3.reuse, R12, R18 ;  /* 0x0000000c034b7224 */ /* 0x040fe400078e0212 */
[----:B------:R-:W-:Y:S01]  /*10b0*/  IMAD.MOV R5, RZ, RZ, -R5 ;  /* 0x000000ffff057224 */ /* 0x000fe200078e0a05 */
[----:B------:R-:W-:Y:S01]  /*10c0*/  ISETP.GT.U32.AND P2, PT, R3, R50, PT ;  /* 0x000000320300720c */ /* 0x000fe20003f44070 */
[----:B------:R-:W-:Y:S01]  /*10d0*/  @!P6 IMAD.IADD R69, R69, 0x1, -R3 ;  /* 0x000000014545e824 */ /* 0x000fe200078e0a03 */
[----:B------:R-:W-:Y:S01]  /*10e0*/  ISETP.GT.U32.AND P6, PT, R3, R76, PT ;  /* 0x0000004c0300720c */ /* 0x000fe20003fc4070 */
[----:B------:R-:W-:-:S04]  /*10f0*/  IMAD.HI.U32 R12, R11, R78, RZ ;  /* 0x0000004e0b0c7227 */ /* 0x000fc800078e00ff */
[----:B------:R-:W-:Y:S02]  /*1100*/  IMAD.MOV R10, RZ, RZ, -R10 ;  /* 0x000000ffff0a7224 */ /* 0x000fe400078e0a0a */
[C---:B------:R-:W-:Y:S01]  /*1110*/  IMAD R77, R3.reuse, R5, R14 ;  /* 0x00000005034d7224 */ /* 0x040fe200078e020e */
[----:B------:R-:W-:Y:S01]  /*1120*/  IABS R14, R31 ;  /* 0x0000001f000e7213 */ /* 0x000fe20000000000 */
[----:B------:R-:W-:Y:S02]  /*1130*/  IMAD.MOV R5, RZ, RZ, -R12 ;  /* 0x000000ffff057224 */ /* 0x000fe400078e0a0c */
[C---:B------:R-:W-:Y:S01]  /*1140*/  IMAD R12, R3.reuse, R10, R16 ;  /* 0x0000000a030c7224 */ /* 0x040fe200078e0210 */
[----:B------:R-:W-:Y:S01]  /*1150*/  IABS R16, R33 ;  /* 0x0000002100107213 */ /* 0x000fe20000000000 */
[--C-:B------:R-:W-:Y:S02]  /*1160*/  @!P1 IMAD.IADD R74, R74, 0x1, -R3.reuse ;  /* 0x000000014a4a9824 */ /* 0x100fe400078e0a03 */
[--C-:B------:R-:W-:Y:S01]  /*1170*/  @!P6 IMAD.IADD R76, R76, 0x1, -R3.reuse ;  /* 0x000000014c4ce824 */ /* 0x100fe200078e0a03 */
[C---:B------:R-:W-:Y:S01]  /*1180*/  ISETP.GT.U32.AND P1, PT, R3.reuse, R12, PT ;  /* 0x0000000c0300720c */ /* 0x040fe20003f24070 */
[----:B------:R-:W-:Y:S01]  /*1190*/  @!P2 IMAD.IADD R50, R50, 0x1, -R3 ;  /* 0x000000013232a824 */ /* 0x000fe200078e0a03 */
[----:B------:R-:W-:Y:S01]  /*11a0*/  ISETP.GT.U32.AND P6, PT, R3, R74, PT ;  /* 0x0000004a0300720c */ /* 0x000fe20003fc4070 */
[----:B------:R-:W-:Y:S01]  /*11b0*/  IMAD.HI.U32 R10, R11, R70, RZ ;  /* 0x000000460b0a7227 */ /* 0x000fe200078e00ff */
[----:B------:R-:W-:-:S03]  /*11c0*/  ISETP.GT.U32.AND P2, PT, R3, R75, PT ;  /* 0x0000004b0300720c */ /* 0x000fc60003f44070 */
[----:B------:R-:W-:Y:S02]  /*11d0*/  IMAD.MOV R10, RZ, RZ, -R10 ;  /* 0x000000ffff0a7224 */ /* 0x000fe400078e0a0a */
[C---:B------:R-:W-:Y:S02]  /*11e0*/  IMAD R78, R3.reuse, R5, R78 ;  /* 0x00000005034e7224 */ /* 0x040fe400078e024e */
[----:B------:R-:W-:Y:S02]  /*11f0*/  IMAD R70, R3, R10, R70 ;  /* 0x0000000a03467224 */ /* 0x000fe400078e0246 */
[--C-:B------:R-:W-:Y:S01]  /*1200*/  @!P1 IMAD.IADD R12, R12, 0x1, -R3.reuse ;  /* 0x000000010c0c9824 */ /* 0x100fe200078e0a03 */
[----:B------:R-:W-:Y:S01]  /*1210*/  ISETP.GE.AND P1, PT, R17, RZ, PT ;  /* 0x000000ff1100720c */ /* 0x000fe20003f26270 */
[--C-:B------:R-:W-:Y:S02]  /*1220*/  @!P6 IMAD.IADD R74, R74, 0x1, -R3.reuse ;  /* 0x000000014a4ae824 */ /* 0x100fe400078e0a03 */
[----:B------:R-:W-:Y:S01]  /*1230*/  @!P2 IMAD.IADD R75, R75, 0x1, -R3 ;  /* 0x000000014b4ba824 */ /* 0x000fe200078e0a03 */
[----:B------:R-:W-:Y:S01]  /*1240*/  ISETP.GT.U32.AND P6, PT, R3, R12, PT ;  /* 0x0000000c0300720c */ /* 0x000fe20003fc4070 */
[----:B------:R-:W-:-:S03]  /*1250*/  IMAD.HI.U32 R5, R11, R14, RZ ;  /* 0x0000000e0b057227 */ /* 0x000fc600078e00ff */
[----:B------:R-:W-:Y:S01]  /*1260*/  ISETP.GT.U32.AND P2, PT, R3, R75, PT ;  /* 0x0000004b0300720c */ /* 0x000fe20003f44070 */
[----:B------:R-:W-:Y:S02]  /*1270*/  IMAD.MOV R79, RZ, RZ, -R5 ;  /* 0x000000ffff4f7224 */ /* 0x000fe400078e0a05 */
[----:B------:R-:W-:-:S04]  /*1280*/  IMAD.HI.U32 R5, R11, R16, RZ ;  /* 0x000000100b057227 */ /* 0x000fc800078e00ff */
[----:B------:R-:W-:Y:S02]  /*1290*/  IMAD.MOV R5, RZ, RZ, -R5 ;  /* 0x000000ffff057224 */ /* 0x000fe400078e0a05 */
[--C-:B------:R-:W-:Y:S01]  /*12a0*/  @!P6 IMAD.IADD R12, R12, 0x1, -R3.reuse ;  /* 0x000000010c0ce824 */ /* 0x100fe200078e0a03 */
[C---:B------:R-:W-:Y:S01]  /*12b0*/  ISETP.GT.U32.AND P6, PT, R3.reuse, R70, PT ;  /* 0x000000460300720c */ /* 0x040fe20003fc4070 */
[----:B------:R-:W-:Y:S01]  /*12c0*/  IMAD R67, R3, R5, R16 ;  /* 0x0000000503437224 */ /* 0x000fe200078e0210 */
[----:B------:R-:W-:Y:S01]  /*12d0*/  IABS R16, R89 ;  /* 0x0000005900107213 */ /* 0x000fe20000000000 */
[----:B------:R-:W-:Y:S01]  /*12e0*/  @!P2 IMAD.IADD R75, R75, 0x1, -R3 ;  /* 0x000000014b4ba824 */ /* 0x000fe200078e0a03 */
[----:B------:R-:W-:Y:S01]  /*12f0*/  ISETP.GT.U32.AND P2, PT, R3, R78, PT ;  /* 0x0000004e0300720c */ /* 0x000fe20003f44070 */
[----:B------:R-:W-:-:S04]  /*1300*/  IMAD.HI.U32 R5, R11, R68, RZ ;  /* 0x000000440b057227 */ /* 0x000fc800078e00ff */
[----:B------:R-:W-:Y:S02]  /*1310*/  IMAD.MOV R5, RZ, RZ, -R5 ;  /* 0x000000ffff057224 */ /* 0x000fe400078e0a05 */
[C---:B------:R-:W-:Y:S02]  /*1320*/  IMAD R79, R3.reuse, R79, R14 ;  /* 0x0000004f034f7224 */ /* 0x040fe400078e020e */
[--C-:B------:R-:W-:Y:S02]  /*1330*/  @!P6 IMAD.IADD R70, R70, 0x1, -R3.reuse ;  /* 0x000000014646e824 */ /* 0x100fe400078e0a03 */
[C---:B------:R-:W-:Y:S02]  /*1340*/  IMAD R68, R3.reuse, R5, R68 ;  /* 0x0000000503447224 */ /* 0x040fe400078e0244 */
[----:B------:R-:W-:Y:S01]  /*1350*/  @!P2 IMAD.IADD R78, R78, 0x1, -R3 ;  /* 0x000000014e4ea824 */ /* 0x000fe200078e0a03 */
[----:B------:R-:W-:Y:S01]  /*1360*/  ISETP.GT.U32.AND P6, PT, R3, R70, PT ;  /* 0x000000460300720c */ /* 0x000fe20003fc4070 */
[----:B------:R-:W-:-:S03]  /*1370*/  IMAD.HI.U32 R14, R11, R58, RZ ;  /* 0x0000003a0b0e7227 */ /* 0x000fc600078e00ff */
[----:B------:R-:W-:Y:S01]  /*1380*/  ISETP.GT.U32.AND P2, PT, R3, R78, PT ;  /* 0x0000004e0300720c */ /* 0x000fe20003f44070 */
[----:B------:R-:W-:Y:S02]  /*1390*/  IMAD.MOV R14, RZ, RZ, -R14 ;  /* 0x000000ffff0e7224 */ /* 0x000fe400078e0a0e */
[----:B------:R-:W-:-:S04]  /*13a0*/  IMAD.HI.U32 R10, R11, R16, RZ ;  /* 0x000000100b0a7227 */ /* 0x000fc800078e00ff */
[C---:B------:R-:W-:Y:S02]  /*13b0*/  IMAD R58, R3.reuse, R14, R58 ;  /* 0x0000000e033a7224 */ /* 0x040fe400078e023a */
[--C-:B------:R-:W-:Y:S01]  /*13c0*/  @!P6 IMAD.IADD R70, R70, 0x1, -R3.reuse ;  /* 0x000000014646e824 */ /* 0x100fe200078e0a03 */
[C---:B------:R-:W-:Y:S01]  /*13d0*/  ISETP.GT.U32.AND P6, PT, R3.reuse, R68, PT ;  /* 0x000000440300720c */ /* 0x040fe20003fc4070 */
[----:B------:R-:W-:Y:S02]  /*13e0*/  IMAD.MOV R10, RZ, RZ, -R10 ;  /* 0x000000ffff0a7224 */ /* 0x000fe400078e0a0a */
[--C-:B------:R-:W-:Y:S01]  /*13f0*/  @!P2 IMAD.IADD R78, R78, 0x1, -R3.reuse ;  /* 0x000000014e4ea824 */ /* 0x100fe200078e0a03 */
[C---:B------:R-:W-:Y:S01]  /*1400*/  ISETP.GT.U32.AND P2, PT, R3.reuse, R67, PT ;  /* 0x000000430300720c */ /* 0x040fe20003f44070 */
[C---:B------:R-:W-:Y:S01]  /*1410*/  IMAD R63, R3.reuse, R10, R16 ;  /* 0x0000000a033f7224 */ /* 0x040fe200078e0210 */
[----:B------:R-:W-:Y:S01]  /*1420*/  IABS R10, R87 ;  /* 0x00000057000a7213 */ /* 0x000fe20000000000 */
[--C-:B------:R-:W-:Y:S01]  /*1430*/  @!P5 IMAD.IADD R42, R42, 0x1, -R3.reuse ;  /* 0x000000012a2ad824 */ /* 0x100fe200078e0a03 */
[----:B------:R-:W-:Y:S01]  /*1440*/  IABS R16, R85 ;  /* 0x0000005500107213 */ /* 0x000fe20000000000 */
[----:B------:R-:W-:Y:S01]  /*1450*/  @!P3 IMAD.IADD R72, R72, 0x1, -R3 ;  /* 0x000000014848b824 */ /* 0x000fe200078e0a03 */
[----:B------:R-:W-:Y:S01]  /*1460*/  ISETP.GT.U32.AND P5, PT, R3, R46, PT ;  /* 0x0000002e0300720c */ /* 0x000fe20003fa4070 */
[----:B------:R-:W-:Y:S01]  /*1470*/  IMAD.HI.U32 R5, R11, R10, RZ ;  /* 0x0000000a0b057227 */ /* 0x000fe200078e00ff */
[----:B------:R-:W-:-:S03]  /*1480*/  ISETP.GT.U32.AND P3, PT, R3, R73, PT ;  /* 0x000000490300720c */ /* 0x000fc60003f64070 */
[--C-:B------:R-:W-:Y:S01]  /*1490*/  @!P6 IMAD.IADD R68, R68, 0x1, -R3.reuse ;  /* 0x000000014444e824 */ /* 0x100fe200078e0a03 */
[----:B------:R-:W-:Y:S01]  /*14a0*/  ISETP.GT.U32.AND P6, PT, R3, R58, PT ;  /* 0x0000003a0300720c */ /* 0x000fe20003fc4070 */
[----:B------:R-:W-:Y:S02]  /*14b0*/  @!P2 IMAD.IADD R67, R67, 0x1, -R3 ;  /* 0x000000014343a824 */ /* 0x000fe400078e0a03 */
[----:B------:R-:W-:Y:S01]  /*14c0*/  @!P0 IMAD.MOV R42, RZ, RZ, -R42 ;  /* 0x000000ffff2a8224 */ /* 0x000fe200078e0a2a */
[C---:B------:R-:W-:Y:S01]  /*14d0*/  ISETP.GT.U32.AND P0, PT, R3.reuse, R68, PT ;  /* 0x000000440300720c */ /* 0x040fe20003f04070 */
[----:B------:R-:W-:Y:S01]  /*14e0*/  IMAD.MOV R14, RZ, RZ, -R5 ;  /* 0x000000ffff0e7224 */ /* 0x000fe200078e0a05 */
[----:B------:R-:W-:Y:S01]  /*14f0*/  ISETP.GT.U32.AND P2, PT, R3, R67, PT ;  /* 0x000000430300720c */ /* 0x000fe20003f44070 */
[----:B------:R-:W-:-:S04]  /*1500*/  IMAD.HI.U32 R5, R11, R16, RZ ;  /* 0x000000100b057227 */ /* 0x000fc800078e00ff */
[----:B------:R-:W-:Y:S02]  /*1510*/  IMAD.MOV R5, RZ, RZ, -R5 ;  /* 0x000000ffff057224 */ /* 0x000fe400078e0a05 */
[----:B------:R-:W-:Y:S02]  /*1520*/  @!P6 IMAD.IADD R58, R58, 0x1, -R3 ;  /* 0x000000013a3ae824 */ /* 0x000fe400078e0a03 */
[----:B------:R-:W-:Y:S02]  /*1530*/  IMAD R10, R3, R14, R10 ;  /* 0x0000000e030a7224 */ /* 0x000fe400078e020a */
[----:B------:R-:W-:Y:S01]  /*1540*/  IMAD.HI.U32 R14, R11, R52, RZ ;  /* 0x000000340b0e7227 */ /* 0x000fe200078e00ff */
[----:B------:R-:W-:-:S03]  /*1550*/  ISETP.GT.U32.AND P6, PT, R3, R58, PT ;  /* 0x0000003a0300720c */ /* 0x000fc60003fc4070 */
[----:B------:R-:W-:Y:S01]  /*1560*/  IMAD R59, R3, R5, R16 ;  /* 0x00000005033b7224 */ /* 0x000fe200078e0210 */
[----:B------:R-:W-:Y:S01]  /*1570*/  LOP3.LUT R5, R8, 0x7f, RZ, 0xc0, !PT ;  /* 0x0000007f08057812 */ /* 0x000fe200078ec0ff */
[--C-:B------:R-:W-:Y:S01]  /*1580*/  @!P2 IMAD.IADD R67, R67, 0x1, -R3.reuse ;  /* 0x000000014343a824 */ /* 0x100fe200078e0a03 */
[C---:B------:R-:W-:Y:S01]  /*1590*/  ISETP.GT.U32.AND P2, PT, R3.reuse, R63, PT ;  /* 0x0000003f0300720c */ /* 0x040fe20003f44070 */
[----:B------:R-:W-:Y:S01]  /*15a0*/  IMAD.MOV R14, RZ, RZ, -R14 ;  /* 0x000000ffff0e7224 */ /* 0x000fe200078e0a0e */
[----:B------:R-:W-:Y:S01]  /*15b0*/  IABS R16, R88 ;  /* 0x0000005800107213 */ /* 0x000fe20000000000 */
[--C-:B------:R-:W-:Y:S01]  /*15c0*/  @!P0 IMAD.IADD R68, R68, 0x1, -R3.reuse ;  /* 0x0000000144448824 */ /* 0x100fe200078e0a03 */
[C---:B------:R-:W-:Y:S01]  /*15d0*/  ISETP.GT.U32.AND P0, PT, R3.reuse, R59, PT ;  /* 0x0000003b0300720c */ /* 0x040fe20003f04070 */
[----:B------:R-:W-:Y:S01]  /*15e0*/  @!P5 IMAD.IADD R46, R46, 0x1, -R3 ;  /* 0x000000012e2ed824 */ /* 0x000fe200078e0a03 */
[C---:B------:R-:W-:Y:S01]  /*15f0*/  ISETP.GT.U32.AND P5, PT, R3.reuse, R72, PT ;  /* 0x000000480300720c */ /* 0x040fe20003fa4070 */
[----:B------:R-:W-:-:S02]  /*1600*/  IMAD R52, R3, R14, R52 ;  /* 0x0000000e03347224 */ /* 0x000fc400078e0234 */
[--C-:B------:R-:W-:Y:S02]  /*1610*/  @!P6 IMAD.IADD R58, R58, 0x1, -R3.reuse ;  /* 0x000000013a3ae824 */ /* 0x100fe400078e0a03 */
[--C-:B------:R-:W-:Y:S01]  /*1620*/  @!P3 IMAD.IADD R73, R73, 0x1, -R3.reuse ;  /* 0x000000014949b824 */ /* 0x100fe200078e0a03 */
[----:B------:R-:W-:Y:S01]  /*1630*/  ISETP.GT.U32.AND P6, PT, R3, R52, PT ;  /* 0x000000340300720c */ /* 0x000fe20003fc4070 */
[--C-:B------:R-:W-:Y:S01]  /*1640*/  @!P2 IMAD.IADD R63, R63, 0x1, -R3.reuse ;  /* 0x000000013f3fa824 */ /* 0x100fe200078e0a03 */
[C---:B------:R-:W-:Y:S01]  /*1650*/  ISETP.GT.U32.AND P3, PT, R3.reuse, R77, PT ;  /* 0x0000004d0300720c */ /* 0x040fe20003f64070 */
[----:B------:R-:W-:Y:S01]  /*1660*/  @!P1 IMAD.MOV R44, RZ, RZ, -R44 ;  /* 0x000000ffff2c9224 */ /* 0x000fe200078e0a2c */
[----:B------:R-:W-:Y:S01]  /*1670*/  ISETP.GT.U32.AND P2, PT, R3, R10, PT ;  /* 0x0000000a0300720c */ /* 0x000fe20003f44070 */
[--C-:B------:R-:W-:Y:S01]  /*1680*/  @!P0 IMAD.IADD R59, R59, 0x1, -R3.reuse ;  /* 0x000000013b3b8824 */ /* 0x100fe200078e0a03 */
[C---:B------:R-:W-:Y:S01]  /*1690*/  ISETP.GT.U32.AND P1, PT, R3.reuse, R63, PT ;  /* 0x0000003f0300720c */ /* 0x040fe20003f24070 */
[----:B------:R-:W-:Y:S01]  /*16a0*/  @!P5 IMAD.IADD R72, R72, 0x1, -R3 ;  /* 0x000000014848d824 */ /* 0x000fe200078e0a03 */
[----:B------:R-:W-:Y:S01]  /*16b0*/  ISETP.GT.U32.AND P5, PT, R3, R73, PT ;  /* 0x000000490300720c */ /* 0x000fe20003fa4070 */
[----:B------:R-:W-:Y:S01]  /*16c0*/  IMAD.HI.U32 R14, R11, R60, RZ ;  /* 0x0000003c0b0e7227 */ /* 0x000fe200078e00ff */
[----:B------:R-:W-:-:S03]  /*16d0*/  ISETP.GT.U32.AND P0, PT, R3, R59, PT ;  /* 0x0000003b0300720c */ /* 0x000fc60003f04070 */
[--C-:B------:R-:W-:Y:S02]  /*16e0*/  @!P6 IMAD.IADD R52, R52, 0x1, -R3.reuse ;  /* 0x000000013434e824 */ /* 0x100fe400078e0a03 */
[----:B------:R-:W-:Y:S02]  /*16f0*/  IMAD.MOV R14, RZ, RZ, -R14 ;  /* 0x000000ffff0e7224 */ /* 0x000fe400078e0a0e */
[----:B------:R-:W-:Y:S01]  /*1700*/  @!P3 IMAD.IADD R77, R77, 0x1, -R3 ;  /* 0x000000014d4db824 */ /* 0x000fe200078e0a03 */
[----:B------:R-:W-:Y:S01]  /*1710*/  ISETP.GT.U32.AND P6, PT, R3, R52, PT ;  /* 0x000000340300720c */ /* 0x000fe20003fc4070 */
[----:B------:R-:W-:Y:S01]  /*1720*/  IMAD.HI.U32 R15, R11, R54, RZ ;  /* 0x000000360b0f7227 */ /* 0x000fe200078e00ff */
[----:B------:R-:W-:-:S03]  /*1730*/  ISETP.GT.U32.AND P3, PT, R3, R76, PT ;  /* 0x0000004c0300720c */ /* 0x000fc60003f64070 */
[----:B------:R-:W-:Y:S01]  /*1740*/  IMAD R60, R3, R14, R60 ;  /* 0x0000000e033c7224 */ /* 0x000fe200078e023c */
[----:B------:R-:W-:Y:S01]  /*1750*/  IABS R14, R9 ;  /* 0x00000009000e7213 */ /* 0x000fe20000000000 */
[--C-:B------:R-:W-:Y:S01]  /*1760*/  @!P5 IMAD.IADD R73, R73, 0x1, -R3.reuse ;  /* 0x000000014949d824 */ /* 0x100fe200078e0a03 */
[----:B------:R-:W-:Y:S01]  /*1770*/  ISETP.GT.U32.AND P5, PT, R3, R77, PT ;  /* 0x0000004d0300720c */ /* 0x000fe20003fa4070 */
[----:B------:R-:W-:Y:S01]  /*1780*/  @!P1 IMAD.IADD R63, R63, 0x1, -R3 ;  /* 0x000000013f3f9824 */ /* 0x000fe200078e0a03 */
[----:B------:R-:W-:Y:S01]  /*1790*/  ISETP.NE.U32.AND P1, PT, R5, RZ, PT ;  /* 0x000000ff0500720c */ /* 0x000fe20003f25070 */
[----:B------:R-:W-:Y:S02]  /*17a0*/  IMAD.MOV R15, RZ, RZ, -R15 ;  /* 0x000000ffff0f7224 */ /* 0x000fe400078e0a0f */
[----:B------:R-:W-:Y:S01]  /*17b0*/  @!P0 IMAD.IADD R59, R59, 0x1, -R3 ;  /* 0x000000013b3b8824 */ /* 0x000fe200078e0a03 */
[----:B------:R-:W-:Y:S01]  /*17c0*/  ISETP.GT.U32.AND P0, PT, R3, R60, PT ;  /* 0x0000003c0300720c */ /* 0x000fe20003f04070 */
[----:B------:R-:W-:-:S02]  /*17d0*/  IMAD R198, R2, 0x100, R5 ;  /* 0x0000010002c67824 */ /* 0x000fc400078e0205 */
[----:B------:R-:W-:-:S04]  /*17e0*/  IMAD.HI.U32 R5, R11, R16, RZ ;  /* 0x000000100b057227 */ /* 0x000fc800078e00ff */
[C---:B------:R-:W-:Y:S02]  /*17f0*/  IMAD R54, R3.reuse, R15, R54 ;  /* 0x0000000f03367224 */ /* 0x040fe400078e0236 */
[----:B------:R-:W-:Y:S02]  /*1800*/  @!P2 IMAD.IADD R10, R10, 0x1, -R3 ;  /* 0x000000010a0aa824 */ /* 0x000fe400078e0a03 */
[----:B------:R-:W-:Y:S02]  /*1810*/  IMAD.MOV R5, RZ, RZ, -R5 ;  /* 0x000000ffff057224 */ /* 0x000fe400078e0a05 */
[--C-:B------:R-:W-:Y:S01]  /*1820*/  @!P6 IMAD.IADD R52, R52, 0x1, -R3.reuse ;  /* 0x000000013434e824 */ /* 0x100fe200078e0a03 */
[C---:B------:R-:W-:Y:S01]  /*1830*/  ISETP.GT.U32.AND P6, PT, R3.reuse, R54, PT ;  /* 0x000000360300720c */ /* 0x040fe20003fc4070 */
[C---:B------:R-:W-:Y:S01]  /*1840*/  IMAD R61, R3.reuse, R5, R16 ;  /* 0x00000005033d7224 */ /* 0x040fe200078e0210 */
[----:B------:R-:W-:Y:S01]  /*1850*/  ISETP.GT.U32.AND P2, PT, R3, R10, PT ;  /* 0x0000000a0300720c */ /* 0x000fe20003f44070 */
[--C-:B------:R-:W-:Y:S01]  /*1860*/  @!P5 IMAD.IADD R77, R77, 0x1, -R3.reuse ;  /* 0x000000014d4dd824 */ /* 0x100fe200078e0a03 */
[----:B------:R-:W-:Y:S01]  /*1870*/  ISETP.GE.AND P5, PT, R19, RZ, PT ;  /* 0x000000ff1300720c */ /* 0x000fe20003fa6270 */
[----:B------:R-:W-:Y:S01]  /*1880*/  @!P0 IMAD.IADD R60, R60, 0x1, -R3 ;  /* 0x000000013c3c8824 */ /* 0x000fe200078e0a03 */
[----:B------:R-:W-:Y:S01]  /*1890*/  ISETP.GT.U32.AND P0, PT, R3, R61, PT ;  /* 0x0000003d0300720c */ /* 0x000fe20003f04070 */
[----:B------:R-:W-:Y:S01]  /*18a0*/  IMAD.HI.U32 R2, R11, R14, RZ ;  /* 0x0000000e0b027227 */ /* 0x000fe200078e00ff */
[----:B------:R-:W1:Y:S03]  /*18b0*/  LDS R16, [UR9] ;  /* 0x00000009ff107984 */ /* 0x000e660008000800 */
[----:B------:R-:W-:-:S02]  /*18c0*/  IMAD.MOV R71, RZ, RZ, -R2 ;  /* 0x000000ffff477224 */ /* 0x000fc400078e0a02 */
[--C-:B------:R-:W-:Y:S01]  /*18d0*/  @!P6 IMAD.IADD R54, R54, 0x1, -R3.reuse ;  /* 0x000000013636e824 */ /* 0x100fe200078e0a03 */
[----:B------:R-:W-:Y:S01]  /*18e0*/  ISETP.GT.U32.AND P6, PT, R3, R60, PT ;  /* 0x0000003c0300720c */ /* 0x000fe20003fc4070 */
[----:B------:R-:W-:Y:S01]  /*18f0*/  @!P2 IMAD.IADD R10, R10, 0x1, -R3 ;  /* 0x000000010a0aa824 */ /* 0x000fe200078e0a03 */
[----:B------:R-:W-:Y:S01]  /*1900*/  ISETP.GE.AND P2, PT, R9, RZ, PT ;  /* 0x000000ff0900720c */ /* 0x000fe20003f46270 */
[----:B------:R-:W-:Y:S01]  /*1910*/  IMAD.HI.U32 R2, R11, R62, RZ ;  /* 0x0000003e0b027227 */ /* 0x000fe200078e00ff */
[----:B------:R-:W-:-:S03]  /*1920*/  LOP3.LUT R9, R9, 0x78, RZ, 0xfc, !PT ;  /* 0x0000007809097812 */ /* 0x000fc600078efcff */
[----:B------:R-:W-:Y:S01]  /*1930*/  @!P5 IMAD.MOV R46, RZ, RZ, -R46 ;  /* 0x000000ffff2ed224 */ /* 0x000fe200078e0a2e */
[----:B------:R-:W-:Y:S01]  /*1940*/  ISETP.GT.U32.AND P5, PT, R3, R54, PT ;  /* 0x000000360300720c */ /* 0x000fe20003fa4070 */
[----:B------:R-:W-:Y:S01]  /*1950*/  VIADD R84, R64, 0x7c ;  /* 0x0000007c40547836 */ /* 0x000fe20000000000 */
[----:B------:R-:W-:Y:S01]  /*1960*/  IABS R18, R9 ;  /* 0x0000000900127213 */ /* 0x000fe20000000000 */
[----:B------:R-:W-:Y:S02]  /*1970*/  IMAD.MOV R2, RZ, RZ, -R2 ;  /* 0x000000ffff027224 */ /* 0x000fe400078e0a02 */
[----:B------:R-:W-:Y:S01]  /*1980*/  @!P0 IMAD.IADD R61, R61, 0x1, -R3 ;  /* 0x000000013d3d8824 */ /* 0x000fe200078e0a03 */
[----:B------:R-:W-:Y:S01]  /*1990*/  IABS R48, R84 ;  /* 0x0000005400307213 */ /* 0x000fe20000000000 */
[----:B------:R-:W-:Y:S02]  /*19a0*/  IMAD R62, R3, R2, R62 ;  /* 0x00000002033e7224 */ /* 0x000fe400078e023e */
[----:B------:R-:W-:Y:S01]  /*19b0*/  IMAD.HI.U32 R5, R11, R18, RZ ;  /* 0x000000120b057227 */ /* 0x000fe200078e00ff */
[----:B------:R-:W-:-:S03]  /*19c0*/  ISETP.GT.U32.AND P0, PT, R3, R61, PT ;  /* 0x0000003d0300720c */ /* 0x000fc60003f04070 */
[C---:B------:R-:W-:Y:S02]  /*19d0*/  IMAD R71, R3.reuse, R71, R14 ;  /* 0x0000004703477224 */ /* 0x040fe400078e020e */
[----:B------:R-:W-:Y:S01]  /*19e0*/  @!P6 IMAD.IADD R60, R60, 0x1, -R3 ;  /* 0x000000013c3ce824 */ /* 0x000fe200078e0a03 */
[----:B------:R-:W-:Y:S01]  /*19f0*/  ISETP.GT.U32.AND P6, PT, R3, R62, PT ;  /* 0x0000003e0300720c */ /* 0x000fe20003fc4070 */
[----:B------:R-:W-:-:S04]  /*1a00*/  IMAD.HI.U32 R14, R11, R48, RZ ;  /* 0x000000300b0e7227 */ /* 0x000fc800078e00ff */
[----:B------:R-:W-:Y:S02]  /*1a10*/  IMAD.MOV R5, RZ, RZ, -R5 ;  /* 0x000000ffff057224 */ /* 0x000fe400078e0a05 */
[----:B------:R-:W-:Y:S01]  /*1a20*/  @!P4 IMAD.MOV R13, RZ, RZ, -R13 ;  /* 0x000000ffff0dc224 */ /* 0x000fe200078e0a0d */
[----:B------:R-:W-:Y:S01]  /*1a30*/  ISETP.GE.AND P4, PT, R20, RZ, PT ;  /* 0x000000ff1400720c */ /* 0x000fe20003f86270 */
[----:B------:R-:W-:Y:S01]  /*1a40*/  @!P5 IMAD.IADD R54, R54, 0x1, -R3 ;  /* 0x000000013636d824 */ /* 0x000fe200078e0a03 */
[C---:B------:R-:W-:Y:S01]  /*1a50*/  ISETP.GT.U32.AND P5, PT, R3.reuse, R71, PT ;  /* 0x000000470300720c */ /* 0x040fe20003fa4070 */
[----:B------:R-:W-:Y:S01]  /*1a60*/  IMAD.MOV R14, RZ, RZ, -R14 ;  /* 0x000000ffff0e7224 */ /* 0x000fe200078e0a0e */
[----:B-1----:R-:W-:Y:S01]  /*1a70*/  R2UR UR8, R16 ;  /* 0x00000000100872ca */ /* 0x002fe200000e0000 */
[----:B------:R-:W-:Y:S01]  /*1a80*/  IMAD R65, R3, R5, R18 ;  /* 0x0000000503417224 */ /* 0x000fe200078e0212 */
[----:B------:R-:W-:Y:S01]  /*1a90*/  IABS R5, R198 ;  /* 0x000000c600057213 */ /* 0x000fe20000000000 */
[----:B------:R-:W-:-:S02]  /*1aa0*/  VIADD R64, R64, 0x5c ;  /* 0x0000005c40407836 */ /* 0x000fc40000000000 */
[----:B------:R-:W-:Y:S02]  /*1ab0*/  IMAD R48, R3, R14, R48 ;  /* 0x0000000e03307224 */ /* 0x000fe400078e0230 */
[--C-:B------:R-:W-:Y:S01]  /*1ac0*/  @!P0 IMAD.IADD R61, R61, 0x1, -R3.reuse ;  /* 0x000000013d3d8824 */ /* 0x100fe200078e0a03 */
[----:B------:R-:W-:Y:S01]  /*1ad0*/  ISETP.GT.U32.AND P0, PT, R3, R65, PT ;  /* 0x000000410300720c */ /* 0x000fe20003f04070 */
[--C-:B------:R-:W-:Y:S01]  /*1ae0*/  @!P6 IMAD.IADD R62, R62, 0x1, -R3.reuse ;  /* 0x000000013e3ee824 */ /* 0x100fe200078e0a03 */
[----:B------:R-:W-:Y:S01]  /*1af0*/  IABS R14, R64 ;  /* 0x00000040000e7213 */ /* 0x000fe20000000000 */
[----:B------:R-:W-:Y:S01]  /*1b00*/  @!P5 IMAD.IADD R71, R71, 0x1, -R3 ;  /* 0x000000014747d824 */ /* 0x000fe200078e0a03 */
[C---:B------:R-:W-:Y:S01]  /*1b10*/  ISETP.GT.U32.AND P6, PT, R3.reuse, R48, PT ;  /* 0x000000300300720c */ /* 0x040fe20003fc4070 */
[----:B------:R-:W-:Y:S01]  /*1b20*/  @!P4 IMAD.MOV R50, RZ, RZ, -R50 ;  /* 0x000000ffff32c224 */ /* 0x000fe200078e0a32 */
[----:B------:R-:W-:Y:S01]  /*1b30*/  ISETP.GE.AND P4, PT, R22, RZ, PT ;  /* 0x000000ff1600720c */ /* 0x000fe20003f86270 */
[----:B------:R-:W-:Y:S01]  /*1b40*/  VIADD R197, R198, 0x80 ;  /* 0x00000080c6c57836 */ /* 0x000fe20000000000 */
[----:B------:R-:W-:Y:S01]  /*1b50*/  ISETP.GT.U32.AND P5, PT, R3, R71, PT ;  /* 0x000000470300720c */ /* 0x000fe20003fa4070 */
[----:B------:R-:W-:-:S03]  /*1b60*/  IMAD.HI.U32 R11, R11, R14, RZ ;  /* 0x0000000e0b0b7227 */ /* 0x000fc600078e00ff */
[----:B------:R-:W-:Y:S01]  /*1b70*/  IABS R15, R197 ;  /* 0x000000c5000f7213 */ /* 0x000fe20000000000 */
[----:B------:R-:W-:Y:S02]  /*1b80*/  IMAD.MOV R11, RZ, RZ, -R11 ;  /* 0x000000ffff0b7224 */ /* 0x000fe400078e0a0b */
[--C-:B------:R-:W-:Y:S01]  /*1b90*/  @!P0 IMAD.IADD R65, R65, 0x1, -R3.reuse ;  /* 0x0000000141418824 */ /* 0x100fe200078e0a03 */
[----:B------:R-:W-:Y:S01]  /*1ba0*/  BAR.SYNC.DEFER_BLOCKING 0x0 ;  /* 0x0000000000007b1d */ /* 0x000fe20000010000 */
[C---:B------:R-:W-:Y:S01]  /*1bb0*/  IMAD R57, R3.reuse, R11, R14 ;  /* 0x0000000b03397224 */ /* 0x040fe200078e020e */
[C---:B------:R-:W-:Y:S01]  /*1bc0*/  ISETP.GT.U32.AND P0, PT, R3.reuse, R62, PT ;  /* 0x0000003e0300720c */ /* 0x040fe20003f04070 */
[----:B------:R-:W-:Y:S01]  /*1bd0*/  @!P6 IMAD.IADD R48, R48, 0x1, -R3 ;  /* 0x000000013030e824 */ /* 0x000fe200078e0a03 */
[----:B------:R-:W-:Y:S01]  /*1be0*/  ISETP.GT.U32.AND P6, PT, R3, R65, PT ;  /* 0x000000410300720c */ /* 0x000fe20003fc4070 */
[----:B------:R-:W-:-:S04]  /*1bf0*/  IMAD.HI.U32 R2, R4, R5, RZ ;  /* 0x0000000504027227 */ /* 0x000fc800078e00ff */
[----:B------:R-:W-:-:S04]  /*1c00*/  IMAD.HI.U32 R4, R4, R15, RZ ;  /* 0x0000000f04047227 */ /* 0x000fc800078e00ff */
[----:B------:R-:W-:Y:S01]  /*1c10*/  @!P3 IMAD.IADD R76, R76, 0x1, -R3 ;  /* 0x000000014c4cb824 */ /* 0x000fe200078e0a03 */
[C---:B------:R-:W-:Y:S01]  /*1c20*/  ISETP.GT.U32.AND P3, PT, R3.reuse, R79, PT ;  /* 0x0000004f0300720c */ /* 0x040fe20003f64070 */
[----:B------:R-:W-:Y:S01]  /*1c30*/  @!P4 IMAD.MOV R69, RZ, RZ, -R69 ;  /* 0x000000ffff45c224 */ /* 0x000fe200078e0a45 */
[----:B------:R-:W-:Y:S01]  /*1c40*/  ISETP.GT.U32.AND P4, PT, R3, R57, PT ;  /* 0x000000390300720c */ /* 0x000fe20003f84070 */
[----:B------:R-:W-:Y:S02]  /*1c50*/  IMAD.MOV R2, RZ, RZ, -R2 ;  /* 0x000000ffff027224 */ /* 0x000fe400078e0a02 */
[----:B------:R-:W-:Y:S02]  /*1c60*/  IMAD.MOV R4, RZ, RZ, -R4 ;  /* 0x000000ffff047224 */ /* 0x000fe400078e0a04 */
[----:B------:R-:W-:Y:S01]  /*1c70*/  @!P5 IMAD.IADD R71, R71, 0x1, -R3 ;  /* 0x000000014747d824 */ /* 0x000fe200078e0a03 */
[----:B------:R-:W-:Y:S01]  /*1c80*/  ISETP.GE.AND P5, PT, R23, RZ, PT ;  /* 0x000000ff1700720c */ /* 0x000fe20003fa6270 */
[----:B------:R-:W-:-:S02]  /*1c90*/  IMAD R11, R0, R2, R5 ;  /* 0x00000002000b7224 */ /* 0x000fc400078e0205 */
[----:B------:R-:W-:Y:S02]  /*1ca0*/  IMAD R15, R0, R4, R15 ;  /* 0x00000004000f7224 */ /* 0x000fe400078e020f */
[--C-:B------:R-:W-:Y:S01]  /*1cb0*/  @!P0 IMAD.IADD R62, R62, 0x1, -R3.reuse ;  /* 0x000000013e3e8824 */ /* 0x100fe200078e0a03 */
[C---:B------:R-:W-:Y:S01]  /*1cc0*/  ISETP.GT.U32.AND P0, PT, R0.reuse, R11, PT ;  /* 0x0000000b0000720c */ /* 0x040fe20003f04070 */
[--C-:B------:R-:W-:Y:S01]  /*1cd0*/  @!P6 IMAD.IADD R65, R65, 0x1, -R3.reuse ;  /* 0x000000014141e824 */ /* 0x100fe200078e0a03 */
[----:B------:R-:W-:Y:S01]  /*1ce0*/  ISETP.GT.U32.AND P6, PT, R0, R15, PT ;  /* 0x0000000f0000720c */ /* 0x000fe20003fc4070 */
[----:B------:R-:W-:Y:S01]  /*1cf0*/  @!P3 IMAD.IADD R79, R79, 0x1, -R3 ;  /* 0x000000014f4fb824 */ /* 0x000fe200078e0a03 */
[----:B------:R-:W1:Y:S01]  /*1d00*/  LDC.64 R4, c[0x0][0x3a0] ;  /* 0x0000e800ff047b82 */ /* 0x000e620000000a00 */
[----:B------:R-:W-:Y:S01]  /*1d10*/  @!P2 IMAD.MOV R71, RZ, RZ, -R71 ;  /* 0x000000ffff47a224 */ /* 0x000fe200078e0a47 */
[----:B------:R-:W-:Y:S01]  /*1d20*/  ISETP.GE.AND P2, PT, R24, RZ, PT ;  /* 0x000000ff1800720c */ /* 0x000fe20003f46270 */
[----:B------:R-:W-:Y:S01]  /*1d30*/  @!P4 IMAD.IADD R57, R57, 0x1, -R3 ;  /* 0x000000013939c824 */ /* 0x000fe200078e0a03 */
[----:B------:R-:W-:Y:S01]  /*1d40*/  ISETP.GT.U32.AND P3, PT, R3, R79, PT ;  /* 0x0000004f0300720c */ /* 0x000fe20003f64070 */
[----:B------:R-:W-:Y:S01]  /*1d50*/  @!P5 IMAD.MOV R72, RZ, RZ, -R72 ;  /* 0x000000ffff48d224 */ /* 0x000fe200078e0a48 */
[----:B------:R-:W-:-:S02]  /*1d60*/  ISETP.GE.AND P4, PT, R26, RZ, PT ;  /* 0x000000ff1a00720c */ /* 0x000fc40003f86270 */
[----:B------:R-:W-:Y:S01]  /*1d70*/  ISETP.GT.U32.AND P5, PT, R3, R57, PT ;  /* 0x000000390300720c */ /* 0x000fe20003fa4070 */
[--C-:B------:R-:W-:Y:S01]  /*1d80*/  @!P0 IMAD.IADD R11, R11, 0x1, -R0.reuse ;  /* 0x000000010b0b8824 */ /* 0x100fe200078e0a00 */
[----:B------:R-:W-:Y:S01]  /*1d90*/  ISETP.GE.AND P0, PT, R27, RZ, PT ;  /* 0x000000ff1b00720c */ /* 0x000fe20003f06270 */
[----:B------:R-:W-:-:S04]  /*1da0*/  @!P6 IMAD.IADD R15, R15, 0x1, -R0 ;  /* 0x000000010f0fe824 */ /* 0x000fc800078e0a00 */
[----:B------:R-:W-:Y:S01]  /*1db0*/  @!P2 IMAD.MOV R73, RZ, RZ, -R73 ;  /* 0x000000ffff49a224 */ /* 0x000fe200078e0a49 */
[C---:B------:R-:W-:Y:S01]  /*1dc0*/  ISETP.GT.U32.AND P2, PT, R0.reuse, R11, PT ;  /* 0x0000000b0000720c */ /* 0x040fe20003f44070 */
[--C-:B------:R-:W-:Y:S01]  /*1dd0*/  @!P3 IMAD.IADD R79, R79, 0x1, -R3.reuse ;  /* 0x000000014f4fb824 */ /* 0x100fe200078e0a03 */
[----:B------:R-:W-:Y:S01]  /*1de0*/  ISETP.GT.U32.AND P6, PT, R0, R15, PT ;  /* 0x0000000f0000720c */ /* 0x000fe20003fc4070 */
[----:B------:R-:W-:Y:S01]  /*1df0*/  @!P4 IMAD.MOV R74, RZ, RZ, -R74 ;  /* 0x000000ffff4ac224 */ /* 0x000fe200078e0a4a */
[----:B------:R-:W-:Y:S01]  /*1e00*/  ISETP.GE.AND P3, PT, R21, RZ, PT ;  /* 0x000000ff1500720c */ /* 0x000fe20003f66270 */
[----:B------:R-:W-:Y:S01]  /*1e10*/  @!P5 IMAD.IADD R57, R57, 0x1, -R3 ;  /* 0x000000013939d824 */ /* 0x000fe200078e0a03 */
[----:B------:R-:W-:Y:S01]  /*1e20*/  ISETP.GE.AND P4, PT, R198, RZ, PT ;  /* 0x000000ffc600720c */ /* 0x000fe20003f86270 */
[----:B------:R-:W-:Y:S01]  /*1e30*/  @!P0 IMAD.MOV R76, RZ, RZ, -R76 ;  /* 0x000000ffff4c8224 */ /* 0x000fe200078e0a4c */
[----:B------:R-:W-:Y:S01]  /*1e40*/  ISETP.GE.AND P5, PT, R197, RZ, PT ;  /* 0x000000ffc500720c */ /* 0x000fe20003fa6270 */
[C---:B-1----:R-:W-:Y:S01]  /*1e50*/  VIADD R2, R4.reuse, 0xffffffec ;  /* 0xffffffec04027836 */ /* 0x042fe20000000000 */
[----:B------:R-:W-:Y:S01]  /*1e60*/  ISETP.GE.AND P0, PT, R29, RZ, PT ;  /* 0x000000ff1d00720c */ /* 0x000fe20003f06270 */
[----:B------:R-:W-:-:S02]  /*1e70*/  VIADD R18, R4, 0xffffffe6 ;  /* 0xffffffe604127836 */ /* 0x000fc40000000000 */
[--C-:B------:R-:W-:Y:S01]  /*1e80*/  @!P2 IMAD.IADD R11, R11, 0x1, -R0.reuse ;  /* 0x000000010b0ba824 */ /* 0x100fe200078e0a00 */
[----:B------:R-:W-:Y:S01]  /*1e90*/  ISETP.GE.AND P2, PT, R30, RZ, PT ;  /* 0x000000ff1e00720c */ /* 0x000fe20003f46270 */
[----:B------:R-:W-:Y:S01]  /*1ea0*/  @!P6 IMAD.IADD R15, R15, 0x1, -R0 ;  /* 0x000000010f0fe824 */ /* 0x000fe200078e0a00 */
[----:B------:R-:W-:Y:S01]  /*1eb0*/  ISETP.NE.AND P6, PT, R6, RZ, PT ;  /* 0x000000ff0600720c */ /* 0x000fe20003fc5270 */
[----:B------:R-:W-:Y:S01]  /*1ec0*/  @!P3 IMAD.MOV R66, RZ, RZ, -R66 ;  /* 0x000000ffff42b224 */ /* 0x000fe200078e0a42 */
[----:B------:R-:W-:Y:S01]  /*1ed0*/  ISETP.GT.U32.AND P3, PT, R3, R48, PT ;  /* 0x000000300300720c */ /* 0x000fe20003f64070 */
[----:B------:R-:W-:Y:S01]  /*1ee0*/  @!P4 IMAD.MOV R11, RZ, RZ, -R11 ;  /* 0x000000ffff0bc224 */ /* 0x000fe200078e0a0b */
[----:B------:R-:W-:Y:S01]  /*1ef0*/  LOP3.LUT R6, RZ, R6, RZ, 0x33, !PT ;  /* 0x00000006ff067212 */ /* 0x000fe200078e33ff */
[----:B------:R-:W-:Y:S01]  /*1f00*/  @!P5 IMAD.MOV R15, RZ, RZ, -R15 ;  /* 0x000000ffff0fd224 */ /* 0x000fe200078e0a0f */
[----:B------:R-:W-:Y:S01]  /*1f10*/  ISETP.GE.AND P4, PT, R32, RZ, PT ;  /* 0x000000ff2000720c */ /* 0x000fe20003f86270 */
[----:B------:R-:W-:Y:S01]  /*1f20*/  VIADD R0, R4, 0xffffffed ;  /* 0xffffffed04007836 */ /* 0x000fe20000000000 */
[----:B------:R-:W-:Y:S01]  /*1f30*/  SEL R24, R6, R11, !P6 ;  /* 0x0000000b06187207 */ /* 0x000fe20007000000 */
[----:B------:R-:W-:Y:S01]  /*1f40*/  VIADD R11, R4, 0xffffffeb ;  /* 0xffffffeb040b7836 */ /* 0x000fe20000000000 */
[----:B------:R-:W-:Y:S01]  /*1f50*/  SEL R26, R6, R15, !P6 ;  /* 0x0000000f061a7207 */ /* 0x000fe20007000000 */
[----:B------:R-:W-:Y:S01]  /*1f60*/  IMAD.MOV.U32 R6, RZ, RZ, R12 ;  /* 0x000000ffff067224 */ /* 0x000fe200078e000c */
[----:B------:R-:W-:Y:S01]  /*1f70*/  ISETP.GE.U32.AND P6, PT, R0, 0x7fffffce, PT ;  /* 0x7fffffce0000780c */ /* 0x000fe20003fc6070 */
[----:B------:R-:W-:Y:S01]  /*1f80*/  @!P2 IMAD.MOV R78, RZ, RZ, -R78 ;  /* 0x000000ffff4ea224 */ /* 0x000fe200078e0a4e */
[----:B------:R-:W-:Y:S01]  /*1f90*/  ISETP.GE.AND P5, PT, R33, RZ, PT ;  /* 0x000000ff2100720c */ /* 0x000fe20003fa6270 */
[----:B------:R-:W-:Y:S01]  /*1fa0*/  @!P0 IMAD.MOV R6, RZ, RZ, -R6 ;  /* 0x000000ffff068224 */ /* 0x000fe200078e0a06 */
[----:B------:R-:W-:Y:S01]  /*1fb0*/  ISETP.GE.U32.AND P0, PT, R2, 0x7fffffcd, PT ;  /* 0x7fffffcd0200780c */ /* 0x000fe20003f06070 */
[----:B------:R-:W-:-:S02]  /*1fc0*/  VIADD R2, R4, 0xffffffee ;  /* 0xffffffee04027836 */ /* 0x000fc40000000000 */
[----:B------:R-:W-:Y:S01]  /*1fd0*/  @!P3 IMAD.IADD R48, R48, 0x1, -R3 ;  /* 0x000000013030b824 */ /* 0x000fe200078e0a03 */
[----:B------:R-:W-:Y:S01]  /*1fe0*/  ISETP.GE.AND P3, PT, R25, RZ, PT ;  /* 0x000000ff1900720c */ /* 0x000fe20003f66270 */
[----:B------:R-:W-:Y:S01]  /*1ff0*/  VIADD R3, R4, 0xffffffe8 ;  /* 0xffffffe804037836 */ /* 0x000fe20000000000 */
[----:B------:R-:W-:Y:S01]  /*2000*/  ISETP.GE.U32.AND P2, PT, R2, 0x7fffffcf, PT ;  /* 0x7fffffcf0200780c */ /* 0x000fe20003f46070 */
[C---:B------:R-:W-:Y:S01]  /*2010*/  VIADD R0, R4.reuse, 0xffffffe9 ;  /* 0xffffffe904007836 */ /* 0x040fe20000000000 */
[----:B------:R-:W-:Y:S01]  /*2020*/  SEL R2, RZ, 0x1, P0 ;  /* 0x00000001ff027807 */ /* 0x000fe20000000000 */
[C---:B------:R-:W-:Y:S01]  /*2030*/  VIADD R12, R4.reuse, 0xffffffea ;  /* 0xffffffea040c7836 */ /* 0x040fe20000000000 */
[----:B------:R-:W-:Y:S01]  /*2040*/  ISETP.GE.U32.AND P0, PT, R3, 0x7fffffc9, PT ;  /* 0x7fffffc90300780c */ /* 0x000fe20003f06070 */
[C---:B------:R-:W-:Y:S01]  /*2050*/  VIADD R16, R4.reuse, 0xffffffe7 ;  /* 0xffffffe704107836 */ /* 0x040fe20000000000 */
[----:B------:R-:W-:Y:S01]  /*2060*/  SEL R3, RZ, 0x1fffe, P6 ;  /* 0x0001fffeff037807 */ /* 0x000fe20003000000 */
[----:B------:R-:W-:Y:S01]  /*2070*/  VIADD R19, R4, 0xffffffe2 ;  /* 0xffffffe204137836 */ /* 0x000fe20000000000 */
[----:B------:R-:W-:Y:S01]  /*2080*/  ISETP.GE.U32.AND P6, PT, R0, 0x7fffffca, PT ;  /* 0x7fffffca0000780c */ /* 0x000fe20003fc6070 */
[----:B------:R-:W-:Y:S01]  /*2090*/  VIADD R20, R4, 0xffffffe3 ;  /* 0xffffffe304147836 */ /* 0x000fe20000000000 */
[----:B------:R-:W-:Y:S01]  /*20a0*/  SEL R0, RZ, 0x4, P2 ;  /* 0x00000004ff007807 */ /* 0x000fe20001000000 */
[----:B------:R-:W-:Y:S01]  /*20b0*/  @!P3 IMAD.MOV R75, RZ, RZ, -R75 ;  /* 0x000000ffff4bb224 */ /* 0x000fe200078e0a4b */
[----:B------:R-:W-:Y:S01]  /*20c0*/  ISETP.GE.U32.AND P2, PT, R12, 0x7fffffcb, PT ;  /* 0x7fffffcb0c00780c */ /* 0x000fe20003f46070 */
[----:B------:R-:W-:Y:S01]  /*20d0*/  VIADD R12, R4, 0xffffffe4 ;  /* 0xffffffe4040c7836 */ /* 0x000fe20000000000 */
[----:B------:R-:W-:Y:S01]  /*20e0*/  SEL R14, RZ, 0x1, P0 ;  /* 0x00000001ff0e7807 */ /* 0x000fe20000000000 */
[----:B------:R-:W-:Y:S01]  /*20f0*/  IMAD.IADD R2, R2, 0x1, R3 ;  /* 0x0000000102027824 */ /* 0x000fe200078e0203 */
[----:B------:R-:W-:Y:S01]  /*2100*/  ISETP.GE.U32.AND P0, PT, R11, 0x7fffffcc, PT ;  /* 0x7fffffcc0b00780c */ /* 0x000fe20003f06070 */
[C---:B------:R-:W-:Y:S01]  /*2110*/  VIADD R11, R4.reuse, 0xffffffe5 ;  /* 0xffffffe5040b7836 */ /* 0x040fe20000000000 */
[----:B------:R-:W-:Y:S01]  /*2120*/  SEL R15, RZ, 0x1fffe, P6 ;  /* 0x0001fffeff0f7807 */ /* 0x000fe20003000000 */
[----:B------:R-:W-:Y:S01]  /*2130*/  VIADD R27, R4, 0xffffffef ;  /* 0xffffffef041b7836 */ /* 0x000fe20000000000 */
[----:B------:R-:W-:-:S02]  /*2140*/  ISETP.GE.U32.AND P6, PT, R12, 0x7fffffc5, PT ;  /* 0x7fffffc50c00780c */ /* 0x000fc40003fc6070 */
[----:B------:R-:W-:Y:S01]  /*2150*/  SEL R12, RZ, 0x4, P2 ;  /* 0x00000004ff0c7807 */ /* 0x000fe20001000000 */
[----:B------:R-:W-:Y:S01]  /*2160*/  IMAD.IADD R14, R14, 0x1, R15 ;  /* 0x000000010e0e7824 */ /* 0x000fe200078e020f */
[----:B------:R-:W-:Y:S01]  /*2170*/  ISETP.GE.U32.AND P2, PT, R11, 0x7fffffc6, PT ;  /* 0x7fffffc60b00780c */ /* 0x000fe20003f46070 */
[----:B------:R-:W-:Y:S01]  /*2180*/  VIADD R11, R4, 0xffffffe1 ;  /* 0xffffffe1040b7836 */ /* 0x000fe20000000000 */
[----:B------:R-:W-:Y:S02]  /*2190*/  ISETP.GE.AND P3, PT, R28, RZ, PT ;  /* 0x000000ff1c00720c */ /* 0x000fe40003f66270 */
[----:B------:R-:W-:Y:S02]  /*21a0*/  SEL R21, RZ, 0x1fffe, P2 ;  /* 0x0001fffeff157807 */ /* 0x000fe40001000000 */
[----:B------:R-:W-:Y:S01]  /*21b0*/  ISETP.GE.U32.AND P2, PT, R11, 0x7fffffc2, PT ;  /* 0x7fffffc20b00780c */ /* 0x000fe20003f46070 */
[----:B------:R-:W-:Y:S01]  /*21c0*/  VIADD R11, R4, 0xffffffe0 ;  /* 0xffffffe0040b7836 */ /* 0x000fe20000000000 */
[----:B------:R-:W-:-:S02]  /*21d0*/  SEL R17, RZ, 0x7fff8, P0 ;  /* 0x0007fff8ff117807 */ /* 0x000fc40000000000 */
[----:B------:R-:W-:Y:S02]  /*21e0*/  SEL R25, RZ, 0x1fffe, P2 ;  /* 0x0001fffeff197807 */ /* 0x000fe40001000000 */
[----:B------:R-:W-:Y:S02]  /*21f0*/  ISETP.GE.U32.AND P2, PT, R11, 0x7fffffc1, PT ;  /* 0x7fffffc10b00780c */ /* 0x000fe40003f46070 */
[----:B------:R-:W-:Y:S01]  /*2200*/  ISETP.GE.U32.AND P0, PT, R18, 0x7fffffc7, PT ;  /* 0x7fffffc71200780c */ /* 0x000fe20003f06070 */
[----:B------:R-:W-:Y:S01]  /*2210*/  @!P3 IMAD.MOV R77, RZ, RZ, -R77 ;  /* 0x000000ffff4db224 */ /* 0x000fe200078e0a4d */
[----:B------:R-:W-:Y:S02]  /*2220*/  SEL R18, RZ, 0x1, P6 ;  /* 0x00000001ff127807 */ /* 0x000fe40003000000 */
[----:B------:R-:W-:Y:S02]  /*2230*/  ISETP.GE.U32.AND P6, PT, R16, 0x7fffffc8, PT ;  /* 0x7fffffc81000780c */ /* 0x000fe40003fc6070 */
[----:B------:R-:W-:Y:S01]  /*2240*/  SEL R22, RZ, 0x1, P2 ;  /* 0x00000001ff167807 */ /* 0x000fe20001000000 */
[----:B------:R-:W-:Y:S01]  /*2250*/  IMAD.IADD R18, R18, 0x1, R21 ;  /* 0x0000000112127824 */ /* 0x000fe200078e0215 */
[----:B------:R-:W-:-:S02]  /*2260*/  SEL R16, RZ, 0x4, P0 ;  /* 0x00000004ff107807 */ /* 0x000fc40000000000 */
[----:B------:R-:W-:Y:S01]  /*2270*/  ISETP.GE.U32.AND P0, PT, R19, 0x7fffffc3, PT ;  /* 0x7fffffc31300780c */ /* 0x000fe20003f06070 */
[----:B------:R-:W-:Y:S01]  /*2280*/  IMAD.IADD R22, R22, 0x1, R25 ;  /* 0x0000000116167824 */ /* 0x000fe200078e0219 */
[----:B------:R-:W-:Y:S02]  /*2290*/  LOP3.LUT R3, R14, 0x3, RZ, 0xc0, !PT ;  /* 0x000000030e037812 */ /* 0x000fe400078ec0ff */
[----:B------:R-:W-:Y:S01]  /*22a0*/  SEL R19, RZ, 0x7fff8, P6 ;  /* 0x0007fff8ff137807 */ /* 0x000fe20003000000 */
[----:B------:R-:W1:Y:S01]  /*22b0*/  LDC.64 R14, c[0x0][0x3a8] ;  /* 0x0000ea00ff0e7b82 */ /* 0x000e620000000a00 */
[----:B------:R-:W-:Y:S02]  /*22c0*/  ISETP.GE.U32.AND P6, PT, R20, 0x7fffffc4, PT ;  /* 0x7fffffc41400780c */ /* 0x000fe40003fc6070 */
[----:B------:R-:W-:Y:S02]  /*22d0*/  ISETP.GE.AND P3, PT, R31, RZ, PT ;  /* 0x000000ff1f00720c */ /* 0x000fe40003f66270 */
[----:B------:R-:W-:-:S02]  /*22e0*/  SEL R23, RZ, 0x7fff8, P6 ;  /* 0x0007fff8ff177807 */ /* 0x000fc40003000000 */
[----:B------:R-:W-:Y:S02]  /*22f0*/  ISETP.GE.U32.AND P6, PT, R27, 0x7fffffd0, PT ;  /* 0x7fffffd01b00780c */ /* 0x000fe40003fc6070 */
[----:B------:R-:W-:Y:S02]  /*2300*/  SEL R20, RZ, 0x4, P0 ;  /* 0x00000004ff147807 */ /* 0x000fe40000000000 */
[----:B------:R-:W-:Y:S02]  /*2310*/  LOP3.LUT R22, R22, 0x3, RZ, 0xc0, !PT ;  /* 0x0000000316167812 */ /* 0x000fe400078ec0ff */
[----:B------:R-:W-:Y:S02]  /*2320*/  IADD3 R12, PT, PT, R3, R17, R12 ;  /* 0x00000011030c7210 */ /* 0x000fe40007ffe00c */
[----:B------:R-:W-:Y:S01]  /*2330*/  LOP3.LUT R18, R18, 0x3, RZ, 0xc0, !PT ;  /* 0x0000000312127812 */ /* 0x000fe200078ec0ff */
[----:B------:R-:W-:Y:S01]  /*2340*/  @!P3 IMAD.MOV R79, RZ, RZ, -R79 ;  /* 0x000000ffff4fb224 */ /* 0x000fe200078e0a4f */
[----:B------:R-:W-:-:S02]  /*2350*/  SEL R3, RZ, 0x7fff8, P6 ;  /* 0x0007fff8ff037807 */ /* 0x000fc40003000000 */
[----:B------:R-:W-:Y:S02]  /*2360*/  LOP3.LUT R2, R2, 0x3, RZ, 0xc0, !PT ;  /* 0x0000000302027812 */ /* 0x000fe400078ec0ff */
[----:B------:R-:W-:Y:S02]  /*2370*/  IADD3 R20, PT, PT, R22, R23, R20 ;  /* 0x0000001716147210 */ /* 0x000fe40007ffe014 */
[----:B------:R-:W-:Y:S01]  /*2380*/  IADD3 R16, PT, PT, R18, R19, R16 ;  /* 0x0000001312107210 */ /* 0x000fe20007ffe010 */
[----:B------:R-:W-:Y:S01]  /*2390*/  VIADD R18, R4, 0xffffffff ;  /* 0xffffffff04127836 */ /* 0x000fe20000000000 */
[----:B------:R-:W-:Y:S01]  /*23a0*/  IADD3 R2, PT, PT, R2, R3, R0 ;  /* 0x0000000302027210 */ /* 0x000fe20007ffe000 */
[----:B------:R-:W-:Y:S01]  /*23b0*/  IMAD.SHL.U32 R3, R12, 0x100, RZ ;  /* 0x000001000c037824 */ /* 0x000fe200078e00ff */
[----:B------:R-:W-:Y:S01]  /*23c0*/  LOP3.LUT R17, R20, 0xf, RZ, 0xc0, !PT ;  /* 0x0000000f14117812 */ /* 0x000fe200078ec0ff */
[-C--:B------:R-:W-:Y:S01]  /*23d0*/  IMAD R0, R24, R5.reuse, RZ ;  /* 0x0000000518007224 */ /* 0x080fe200078e02ff */
[----:B------:R-:W-:Y:S01]  /*23e0*/  ISETP.GE.AND P0, PT, R34, RZ, PT ;  /* 0x000000ff2200720c */ /* 0x000fe20003f06270 */
[----:B------:R-:W-:Y:S01]  /*23f0*/  IMAD R5, R26, R5, RZ ;  /* 0x000000051a057224 */ /* 0x000fe200078e02ff */
[----:B------:R-:W-:Y:S01]  /*2400*/  ISETP.GE.U32.AND P6, PT, R18, 0x7fffffe0, PT ;  /* 0x7fffffe01200780c */ /* 0x000fe20003fc6070 */
[----:B------:R-:W-:Y:S01]  /*2410*/  IMAD R16, R16, 0x10, R17 ;  /* 0x0000001010107824 */ /* 0x000fe200078e0211 */
[----:B------:R-:W-:Y:S01]  /*2420*/  LOP3.LUT R3, R3, 0xf00, RZ, 0xe2, !PT ;  /* 0x00000f0003037812 */ /* 0x000fe200078ee2ff */
[----:B----4-:R-:W-:Y:S10]  /*2430*/  BRA.U UP0, `(.L_x_5) ;  /* 0x0000000100187547 */ /* 0x010ff4000b800000 */
[----:B------:R-:W-:Y:S01]  /*2440*/  ELECT P3, URZ, PT ;  /* 0x0000000000ff782f */ /* 0x000fe20003860000 */
[----:B------:R-:W-:Y:S01]  /*2450*/  IMAD.MOV.U32 R12, RZ, RZ, 0x1 ;  /* 0x00000001ff0c7424 */ /* 0x000fe200078e00ff */
[----:B------:R-:W-:Y:S01]  /*2460*/  UMOV UR5, 0x40 ;  /* 0x0000004000057882 */ /* 0x000fe20000000000 */
[----:B------:R-:W-:Y:S01]  /*2470*/  UVIRTCOUNT.DEALLOC.SMPOOL 0x80 ;  /* 0x000000800000784c */ /* 0x000fe20000000000 */
[----:B------:R-:W-:-:S09]  /*2480*/  ULEA UR5, UR4, UR5, 0x18 ;  /* 0x0000000504057291 */ /* 0x000fd2000f8ec0ff */
[----:B------:R2:W-:Y:S03]  /*2490*/  @P3 STS.U8 [UR5], R12 ;  /* 0x0000000cff003988 */ /* 0x0005e60008000005 */
.L_x_5:
[----:B------:R-:W-:Y:S01]  /*24a0*/  USHF.L.U32 UR4, UR6, 0x15, URZ ;  /* 0x0000001506047899 */ /* 0x000fe200080006ff */
[C---:B------:R-:W-:Y:S01]  /*24b0*/  LEA R250, P3, R0.reuse, UR12, 0x1 ;  /* 0x0000000c00fa7c11 */ /* 0x040fe2000f8608ff */
[----:B------:R-:W-:Y:S01]  /*24c0*/  VOTEU.ALL UP1, P1 ;  /* 0x0000000000ff7886 */ /* 0x000fe20000820000 */
[----:B------:R-:W-:Y:S01]  /*24d0*/  UMOV UR5, 0x1 ;  /* 0x0000000100057882 */ /* 0x000fe20000000000 */
[----:B------:R-:W-:Y:S01]  /*24e0*/  ULOP3.LUT UR4, UR4, 0x600000, URZ, 0xc0, !UPT ;  /* 0x0060000004047892 */ /* 0x000fe2000f8ec0ff */
[----:B------:R-:W-:Y:S01]  /*24f0*/  LEA.HI.X.SX32 R251, R0, UR13, 0x1, P3 ;  /* 0x0000000d00fb7c11 */ /* 0x000fe200098f0eff */
[----:B------:R-:W-:Y:S01]  /*2500*/  UIADD3 UR11, UPT, UPT, UR9, 0xc000, URZ ;  /* 0x0000c000090b7890 */ /* 0x000fe2000fffe0ff */
[C---:B------:R-:W-:Y:S01]  /*2510*/  LEA R246, P3, R5.reuse, UR12, 0x1 ;  /* 0x0000000c05f67c11 */ /* 0x040fe2000f8608ff */
[----:B------:R-:W-:Y:S01]  /*2520*/  UIADD3 UR10, UPT, UPT, UR8, UR4, URZ ;  /* 0x00000004080a7290 */ /* 0x000fe2000fffe0ff */
[----:B------:R-:W-:Y:S01]  /*2530*/  IMAD R2, R2, 0x1000, R3 ;  /* 0x0000100002027824 */ /* 0x000fe200078e0203 */
[----:B------:R-:W-:Y:S01]  /*2540*/  VOTEU.ALL UP2, P1 ;  /* 0x0000000000ff7886 */ /* 0x000fe20000840000 */
[----:B------:R-:W-:Y:S01]  /*2550*/  LEA.HI.X.SX32 R247, R5, UR13, 0x1, P3 ;  /* 0x0000000d05f77c11 */ /* 0x000fe200098f0eff */
[----:B------:R-:W-:Y:S01]  /*2560*/  VIADD R0, R4, 0xfffffff7 ;  /* 0xfffffff704007836 */ /* 0x000fe20000000000 */
[----:B------:R-:W-:-:S04]  /*2570*/  @!UP1 UIADD3 UR12, UPT, UPT, -UR5, 0x100000, URZ ;  /* 0x00100000050c9890 */ /* 0x000fc8000fffe1ff */
[----:B------:R-:W-:Y:S02]  /*2580*/  @!UP1 USHF.L.U32 UR13, UR12, 0xb, URZ ;  /* 0x0000000b0c0d9899 */ /* 0x000fe400080006ff */
[----:B------:R-:W-:Y:S01]  /*2590*/  @!UP1 USHF.L.U32 UR12, UR12, 0x1, URZ ;  /* 0x000000010c0c9899 */ /* 0x000fe200080006ff */
[----:B-1----:R-:W-:Y:S01]  /*25a0*/  IMAD.SHL.U32 R120, R14, 0x8, RZ ;  /* 0x000000080e787824 */ /* 0x002fe200078e00ff */
[----:B------:R-:W-:Y:S02]  /*25b0*/  LOP3.LUT R3, R16, 0xff, RZ, 0xc0, !PT ;  /* 0x000000ff10037812 */ /* 0x000fe400078ec0ff */
[----:B------:R-:W-:Y:S01]  /*25c0*/  PRMT R55, RZ, 0x7610, R55 ;  /* 0x00007610ff377816 */ /* 0x000fe20000000037 */
[----:B------:R-:W-:Y:S01]  /*25d0*/  STTM.x64 tmem[UR10], RZ ;  /* 0x000000ff000079ed */ /* 0x000fe2000834000a */
[----:B------:R-:W-:Y:S01]  /*25e0*/  STTM.x64 tmem[UR10+0x40], RZ ;  /* 0x000040ff000079ed */ /* 0x000fe2000834000a */
[----:B------:R-:W-:Y:S01]  /*25f0*/  STTM.x64 tmem[UR10+0x80], RZ ;  /* 0x000080ff000079ed */ /* 0x000fe2000834000a */
[----:B------:R-:W-:Y:S01]  /*2600*/  STTM.x64 tmem[UR10+0xc0], RZ ;  /* 0x0000c0ff000079ed */ /* 0x000fe2000834000a */
[----:B------:R-:W1:Y:S02]  /*2610*/  FENCE.VIEW.ASYNC.T ;  /* 0x00000000000073c6 */ /* 0x000e640000000200 */
[----:B-1----:R-:W-:Y:S01]  /*2620*/  BAR.SYNC.DEFER_BLOCKING 0x0 ;  /* 0x0000000000007b1d */ /* 0x002fe20000010000 */
[----:B------:R-:W-:Y:S01]  /*2630*/  IMAD.IADD R2, R2, 0x1, R3 ;  /* 0x0000000102027824 */ /* 0x000fe200078e0203 */
[----:B------:R-:W-:Y:S01]  /*2640*/  ISETP.GE.U32.AND P3, PT, R0, 0x7fffffd8, PT ;  /* 0x7fffffd80000780c */ /* 0x000fe20003f66070 */
[----:B------:R-:W-:Y:S01]  /*2650*/  IMAD.WIDE R118, R120, 0x2, R250 ;  /* 0x0000000278767825 */ /* 0x000fe200078e02fa */
[----:B------:R-:W-:-:S02]  /*2660*/  PRMT R5, RZ, 0x7610, R5 ;  /* 0x00007610ff057816 */ /* 0x000fc40000000005 */
[----:B------:R-:W-:Y:S01]  /*2670*/  LOP3.LUT R56, R2, 0xffff, RZ, 0xc0, !PT ;  /* 0x0000ffff02387812 */ /* 0x000fe200078ec0ff */
[----:B------:R-:W-:Y:S01]  /*2680*/  IMAD.WIDE R120, R120, 0x2, R246 ;  /* 0x0000000278787825 */ /* 0x000fe200078e02f6 */
[----:B------:R-:W-:Y:S01]  /*2690*/  PRMT R237, RZ, 0x7610, R237 ;  /* 0x00007610ffed7816 */ /* 0x000fe200000000ed */
[----:B------:R-:W-:Y:S01]  /*26a0*/  STL.64 [R1+0x70], R250 ;  /* 0x000070fa01007387 */ /* 0x000fe20000100a00 */
[----:B------:R-:W-:Y:S01]  /*26b0*/  PRMT R235, RZ, 0x7610, R235 ;  /* 0x00007610ffeb7816 */ /* 0x000fe200000000eb */
[C---:B------:R-:W-:Y:S01]  /*26c0*/  IMAD.SHL.U32 R124, R14.reuse, 0x10, RZ ;  /* 0x000000100e7c7824 */ /* 0x040fe200078e00ff */
[--C-:B------:R-:W-:Y:S01]  /*26d0*/  SHF.R.U32.HI R0, RZ, 0xf, R56.reuse ;  /* 0x0000000fff007819 */ /* 0x100fe20000011638 */
[----:B------:R-:W-:Y:S01]  /*26e0*/  IMAD R128, R14, 0x18, RZ ;  /* 0x000000180e807824 */ /* 0x000fe200078e02ff */
[----:B------:R-:W-:Y:S02]  /*26f0*/  SHF.R.U32.HI R2, RZ, 0x7, R56 ;  /* 0x00000007ff027819 */ /* 0x000fe40000011638 */
[----:B------:R-:W-:-:S02]  /*2700*/  PRMT R233, RZ, 0x7610, R233 ;  /* 0x00007610ffe97816 */ /* 0x000fc400000000e9 */
[----:B------:R-:W-:Y:S02]  /*2710*/  PRMT R231, RZ, 0x7610, R231 ;  /* 0x00007610ffe77816 */ /* 0x000fe400000000e7 */
[----:B------:R-:W-:Y:S02]  /*2720*/  PRMT R229, RZ, 0x7610, R229 ;  /* 0x00007610ffe57816 */ /* 0x000fe400000000e5 */
[----:B------:R-:W-:Y:S01]  /*2730*/  PRMT R227, RZ, 0x7610, R227 ;  /* 0x00007610ffe37816 */ /* 0x000fe200000000e3 */
[----:B------:R-:W-:Y:S01]  /*2740*/  IMAD R132, R14, 0x9, RZ ;  /* 0x000000090e847824 */ /* 0x000fe200078e02ff */
[----:B------:R-:W1:Y:S02]  /*2750*/  FENCE.VIEW.ASYNC.S ;  /* 0x00000000000073c6 */ /* 0x000e640000000000 */
[----:B-1----:R-:W1:Y:S02]  /*2760*/  @!UP2 SYNCS.EXCH.64 URZ, [UR11], UR12 ;  /* 0x0000000c0bffa5b2 */ /* 0x002e640008000100 */
[----:B-1----:R-:W-:Y:S01]  /*2770*/  BAR.SYNC.DEFER_BLOCKING 0x0 ;  /* 0x0000000000007b1d */ /* 0x002fe20000010000 */
[----:B------:R-:W-:-:S04]  /*2780*/  IMAD.WIDE R122, R124, 0x2, R250 ;  /* 0x000000027c7a7825 */ /* 0x000fc800078e02fa */
[----:B------:R-:W-:Y:S01]  /*2790*/  IMAD.WIDE R124, R124, 0x2, R246 ;  /* 0x000000027c7c7825 */ /* 0x000fe200078e02f6 */
[----:B------:R-:W-:Y:S01]  /*27a0*/  PRMT R219, RZ, 0x7610, R219 ;  /* 0x00007610ffdb7816 */ /* 0x000fe200000000db */
[----:B------:R-:W1:Y:S01]  /*27b0*/  LDCU UR7, c[0x0][0x3b0] ;  /* 0x00007600ff0777ac */ /* 0x000e620008000800 */
[----:B------:R-:W-:Y:S01]  /*27c0*/  PRMT R225, RZ, 0x7610, R225 ;  /* 0x00007610ffe17816 */ /* 0x000fe200000000e1 */
[----:B------:R-:W-:-:S04]  /*27d0*/  IMAD.WIDE R126, R128, 0x2, R250 ;  /* 0x00000002807e7825 */ /* 0x000fc800078e02fa */
[C---:B------:R-:W-:Y:S01]  /*27e0*/  IMAD R136, R14.reuse, 0x11, RZ ;  /* 0x000000110e887824 */ /* 0x040fe200078e02ff */
[----:B------:R-:W-:Y:S02]  /*27f0*/  PRMT R223, RZ, 0x7610, R223 ;  /* 0x00007610ffdf7816 */ /* 0x000fe400000000df */
[----:B------:R-:W-:Y:S01]  /*2800*/  PRMT R221, RZ, 0x7610, R221 ;  /* 0x00007610ffdd7816 */ /* 0x000fe200000000dd */
[C---:B------:R-:W-:Y:S01]  /*2810*/  IMAD R140, R14.reuse, 0x19, RZ ;  /* 0x000000190e8c7824 */ /* 0x040fe200078e02ff */
[----:B------:R-:W-:Y:S02]  /*2820*/  PRMT R3, RZ, 0x7610, R3 ;  /* 0x00007610ff037816 */ /* 0x000fe40000000003 */
[----:B------:R-:W-:Y:S01]  /*2830*/  PRMT R217, RZ, 0x7610, R217 ;  /* 0x00007610ffd97816 */ /* 0x000fe200000000d9 */
[----:B------:R-:W-:Y:S01]  /*2840*/  IMAD.WIDE R94, R14, 0x2, R250 ;  /* 0x000000020e5e7825 */ /* 0x000fe200078e02fa */
[----:B------:R-:W-:Y:S01]  /*2850*/  PRMT R215, RZ, 0x7610, R215 ;  /* 0x00007610ffd77816 */ /* 0x000fe200000000d7 */
[----:B------:R-:W-:Y:S04]  /*2860*/  STL.64 [R1+0x68], R246 ;  /* 0x000068f601007387 */ /* 0x000fe80000100a00 */
[----:B0-----:R-:W3:Y:S04]  /*2870*/  @!P6 LDG.E.U16 R55, desc[UR22][R250.64] ;  /* 0x00000016fa37e981 */ /* 0x001ee8000c1e1500 */
[----:B------:R-:W4:Y:S01]  /*2880*/  @!P6 LDG.E.U16 R5, desc[UR22][R246.64] ;  /* 0x00000016f605e981 */ /* 0x000f22000c1e1500 */
[----:B------:R-:W-:-:S03]  /*2890*/  LOP3.LUT P6, RZ, R0, 0x1, RZ, 0xc0, !PT ;  /* 0x0000000100ff7812 */ /* 0x000fc600078cc0ff */
[----:B------:R-:W5:Y:S04]  /*28a0*/  @!P3 LDG.E.U16 R237, desc[UR22][R118.64] ;  /* 0x0000001676edb981 */ /* 0x000f68000c1e1500 */
[----:B--2---:R-:W2:Y:S01]  /*28b0*/  @!P3 LDG.E.U16 R235, desc[UR22][R120.64] ;  /* 0x0000001678ebb981 */ /* 0x004ea2000c1e1500 */
[----:B------:R-:W-:Y:S01]  /*28c0*/  LOP3.LUT P3, RZ, R2, 0x1, RZ, 0xc0, !PT ;  /* 0x0000000102ff7812 */ /* 0x000fe2000786c0ff */
[----:B------:R-:W-:Y:S01]  /*28d0*/  VIADD R0, R4, 0xfffffff6 ;  /* 0xfffffff604007836 */ /* 0x000fe20000000000 */
[----:B------:R-:W-:Y:S01]  /*28e0*/  SHF.R.U32.HI R2, RZ, 0xe, R56 ;  /* 0x0000000eff027819 */ /* 0x000fe20000011638 */
[----:B------:R-:W-:Y:S02]  /*28f0*/  IMAD.WIDE R128, R128, 0x2, R246 ;  /* 0x0000000280807825 */ /* 0x000fe400078e02f6 */
[----:B------:R-:W2:Y:S04]  /*2900*/  @P6 LDG.E.U16 R233, desc[UR22][R122.64] ;  /* 0x000000167ae96981 */ /* 0x000ea8000c1e1500 */
[----:B------:R-:W2:Y:S01]  /*2910*/  @P6 LDG.E.U16 R231, desc[UR22][R124.64] ;  /* 0x000000167ce76981 */ /* 0x000ea2000c1e1500 */
[----:B------:R-:W-:-:S03]  /*2920*/  ISETP.GE.U32.AND P6, PT, R0, 0x7fffffd7, PT ;  /* 0x7fffffd70000780c */ /* 0x000fc60003fc6070 */
[----:B------:R-:W2:Y:S04]  /*2930*/  @P3 LDG.E.U16 R229, desc[UR22][R126.64] ;  /* 0x000000167ee53981 */ /* 0x000ea8000c1e1500 */
[----:B------:R-:W2:Y:S01]  /*2940*/  @P3 LDG.E.U16 R227, desc[UR22][R128.64] ;  /* 0x0000001680e33981 */ /* 0x000ea2000c1e1500 */
[----:B------:R-:W-:Y:S01]  /*2950*/  LOP3.LUT P3, RZ, R2, 0x1, RZ, 0xc0, !PT ;  /* 0x0000000102ff7812 */ /* 0x000fe2000786c0ff */
[----:B------:R-:W-:Y:S01]  /*2960*/  IMAD.WIDE R130, R132, 0x2, R250 ;  /* 0x0000000284827825 */ /* 0x000fe200078e02fa */
[----:B------:R-:W-:-:S03]  /*2970*/  SHF.R.U32.HI R2, RZ, 0x6, R56 ;  /* 0x00000006ff027819 */ /* 0x000fc60000011638 */
[----:B------:R-:W-:Y:S01]  /*2980*/  IMAD.WIDE R132, R132, 0x2, R246 ;  /* 0x0000000284847825 */ /* 0x000fe200078e02f6 */
[----:B------:R-:W2:Y:S03]  /*2990*/  @!P6 LDG.E.U16 R219, desc[UR22][R130.64] ;  /* 0x0000001682dbe981 */ /* 0x000ea6000c1e1500 */
[C---:B------:R-:W-:Y:S01]  /*29a0*/  IMAD.WIDE R134, R136.reuse, 0x2, R250 ;  /* 0x0000000288867825 */ /* 0x040fe200078e02fa */
[----:B------:R-:W2:Y:S03]  /*29b0*/  @!P6 LDG.E.U16 R225, desc[UR22][R132.64] ;  /* 0x0000001684e1e981 */ /* 0x000ea6000c1e1500 */
[----:B------:R-:W-:Y:S01]  /*29c0*/  IMAD.WIDE R136, R136, 0x2, R246 ;  /* 0x0000000288887825 */ /* 0x000fe200078e02f6 */
[----:B------:R-:W-:Y:S01]  /*29d0*/  LOP3.LUT P6, RZ, R2, 0x1, RZ, 0xc0, !PT ;  /* 0x0000000102ff7812 */ /* 0x000fe200078cc0ff */
[----:B------:R-:W2:Y:S02]  /*29e0*/  @P3 LDG.E.U16 R223, desc[UR22][R134.64] ;  /* 0x0000001686df3981 */ /* 0x000ea4000c1e1500 */
[----:B------:R-:W-:-:S02]  /*29f0*/  VIADD R0, R4, 0xfffffffe ;  /* 0xfffffffe04007836 */ /* 0x000fc40000000000 */
[----:B------:R-:W2:Y:S03]  /*2a00*/  @P3 LDG.E.U16 R221, desc[UR22][R136.64] ;  /* 0x0000001688dd3981 */ /* 0x000ea6000c1e1500 */
[----:B------:R-:W-:Y:S01]  /*2a10*/  ISETP.GE.U32.AND P3, PT, R0, 0x7fffffdf, PT ;  /* 0x7fffffdf0000780c */ /* 0x000fe20003f66070 */
[----:B------:R-:W-:Y:S01]  /*2a20*/  IMAD.WIDE R138, R140, 0x2, R250 ;  /* 0x000000028c8a7825 */ /* 0x000fe200078e02fa */
[----:B------:R-:W-:-:S03]  /*2a30*/  PRMT R213, RZ, 0x7610, R213 ;  /* 0x00007610ffd57816 */ /* 0x000fc600000000d5 */
[--C-:B------:R-:W-:Y:S01]  /*2a40*/  IMAD.WIDE R140, R140, 0x2, R246.reuse ;  /* 0x000000028c8c7825 */ /* 0x100fe200078e02f6 */
[----:B------:R-:W2:Y:S03]  /*2a50*/  @P6 LDG.E.U16 R3, desc[UR22][R138.64] ;  /* 0x000000168a036981 */ /* 0x000ea6000c1e1500 */
[----:B------:R-:W-:Y:S01]  /*2a60*/  VIADD R0, R4, 0xfffffffd ;  /* 0xfffffffd04007836 */ /* 0x000fe20000000000 */
[----:B------:R-:W2:Y:S01]  /*2a70*/  @P6 LDG.E.U16 R217, desc[UR22][R140.64] ;  /* 0x000000168cd96981 */ /* 0x000ea2000c1e1500 */
[----:B------:R-:W-:-:S04]  /*2a80*/  IMAD.WIDE R92, R14, 0x2, R246 ;  /* 0x000000020e5c7825 */ /* 0x000fc800078e02f6 */
[----:B------:R-:W-:Y:S01]  /*2a90*/  VIADD R2, R4, 0xfffffff5 ;  /* 0xfffffff504027836 */ /* 0x000fe20000000000 */
[----:B------:R-:W-:Y:S01]  /*2aa0*/  ISETP.GE.U32.AND P6, PT, R0, 0x7fffffde, PT ;  /* 0x7fffffde0000780c */ /* 0x000fe20003fc6070 */
[----:B------:R-:W2:Y:S01]  /*2ab0*/  @!P3 LDG.E.U16 R215, desc[UR22][R94.64] ;  /* 0x000000165ed7b981 */ /* 0x000ea2000c1e1500 */
[----:B------:R-:W-:-:S03]  /*2ac0*/  IMAD.SHL.U32 R0, R14, 0x2, RZ ;  /* 0x000000020e007824 */ /* 0x000fc600078e00ff */
[----:B------:R0:W2:Y:S01]  /*2ad0*/  @!P3 LDG.E.U16 R213, desc[UR22][R92.64] ;  /* 0x000000165cd5b981 */ /* 0x0000a2000c1e1500 */
[----:B------:R-:W-:Y:S01]  /*2ae0*/  ISETP.GE.U32.AND P3, PT, R2, 0x7fffffd6, PT ;  /* 0x7fffffd60200780c */ /* 0x000fe20003f66070 */
[----:B------:R-:W-:Y:S01]  /*2af0*/  IMAD R144, R14, 0xa, RZ ;  /* 0x0000000a0e907824 */ /* 0x000fe200078e02ff */
[----:B------:R-:W-:Y:S01]  /*2b00*/  PRMT R40, RZ, 0x7610, R40 ;  /* 0x00007610ff287816 */ /* 0x000fe20000000028 */
[----:B------:R-:W-:Y:S01]  /*2b10*/  STL.64 [R1+0x60], R94 ;  /* 0x0000605e01007387 */ /* 0x000fe20000100a00 */
[----:B------:R-:W-:Y:S01]  /*2b20*/  PRMT R38, RZ, 0x7610, R38 ;  /* 0x00007610ff267816 */ /* 0x000fe20000000026 */
[----:B------:R-:W-:Y:S02]  /*2b30*/  IMAD.WIDE R16, R0, 0x2, R246 ;  /* 0x0000000200107825 */ /* 0x000fe400078e02f6 */
[----:B------:R0:W-:Y:S01]  /*2b40*/  STL.64 [R1+0x58], R92 ;  /* 0x0000585c01007387 */ /* 0x0001e20000100a00 */
[----:B------:R-:W-:Y:S01]  /*2b50*/  PRMT R36, RZ, 0x7610, R36 ;  /* 0x00007610ff247816 */ /* 0x000fe20000000024 */
[C---:B------:R-:W-:Y:S01]  /*2b60*/  IMAD.WIDE R142, R144.reuse, 0x2, R250 ;  /* 0x00000002908e7825 */ /* 0x040fe200078e02fa */
[----:B------:R-:W-:Y:S01]  /*2b70*/  PRMT R34, RZ, 0x7610, R34 ;  /* 0x00007610ff227816 */ /* 0x000fe20000000022 */
[----:B------:R-:W2:Y:S01]  /*2b80*/  @!P6 LDG.E.U16 R38, desc[UR22][R16.64] ;  /* 0x000000161026e981 */ /* 0x000ea2000c1e1500 */
[----:B------:R-:W-:Y:S01]  /*2b90*/  SHF.R.U32.HI R2, RZ, 0xd, R56 ;  /* 0x0000000dff027819 */ /* 0x000fe20000011638 */
[----:B------:R-:W-:-:S02]  /*2ba0*/  IMAD.WIDE R144, R144, 0x2, R246 ;  /* 0x0000000290907825 */ /* 0x000fc400078e02f6 */
[----:B------:R-:W2:Y:S02]  /*2bb0*/  @!P3 LDG.E.U16 R36, desc[UR22][R142.64] ;  /* 0x000000168e24b981 */ /* 0x000ea4000c1e1500 */
[----:B0-----:R-:W-:Y:S01]  /*2bc0*/  IMAD.WIDE R92, R0, 0x2, R250 ;  /* 0x00000002005c7825 */ /* 0x001fe200078e02fa */
[----:B------:R-:W-:Y:S01]  /*2bd0*/  SHF.R.U32.HI R0, RZ, 0x5, R56 ;  /* 0x00000005ff007819 */ /* 0x000fe20000011638 */
[----:B------:R-:W2:Y:S04]  /*2be0*/  @!P3 LDG.E.U16 R34, desc[UR22][R144.64] ;  /* 0x000000169022b981 */ /* 0x000ea8000c1e1500 */
[----:B------:R0:W2:Y:S01]  /*2bf0*/  @!P6 LDG.E.U16 R40, desc[UR22][R92.64] ;  /* 0x000000165c28e981 */ /* 0x0000a2000c1e1500 */
[----:B------:R-:W-:Y:S01]  /*2c00*/  LOP3.LUT P6, RZ, R2, 0x1, RZ, 0xc0, !PT ;  /* 0x0000000102ff7812 */ /* 0x000fe200078cc0ff */
[----:B------:R-:W-:Y:S01]  /*2c10*/  IMAD R148, R14, 0x12, RZ ;  /* 0x000000120e947824 */ /* 0x000fe200078e02ff */
[----:B------:R-:W-:Y:S01]  /*2c20*/  LOP3.LUT P3, RZ, R0, 0x1, RZ, 0xc0, !PT ;  /* 0x0000000100ff7812 */ /* 0x000fe2000786c0ff */
[----:B------:R-:W-:Y:S01]  /*2c30*/  IMAD R152, R14, 0x1a, RZ ;  /* 0x0000001a0e987824 */ /* 0x000fe200078e02ff */
[----:B------:R-:W-:Y:S01]  /*2c40*/  PRMT R2, RZ, 0x7610, R2 ;  /* 0x00007610ff027816 */ /* 0x000fe20000000002 */
[----:B------:R-:W-:Y:S01]  /*2c50*/  IMAD.WIDE R146, R148, 0x2, R250 ;  /* 0x0000000294927825 */ /* 0x000fe200078e02fa */
[----:B------:R-:W-:-:S03]  /*2c60*/  PRMT R32, RZ, 0x7610, R32 ;  /* 0x00007610ff207816 */ /* 0x000fc60000000020 */
[----:B------:R-:W-:Y:S01]  /*2c70*/  IMAD.WIDE R148, R148, 0x2, R246 ;  /* 0x0000000294947825 */ /* 0x000fe200078e02f6 */
[----:B------:R-:W-:Y:S02]  /*2c80*/  PRMT R30, RZ, 0x7610, R30 ;  /* 0x00007610ff1e7816 */ /* 0x000fe4000000001e */
[----:B------:R-:W-:Y:S01]  /*2c90*/  PRMT R28, RZ, 0x7610, R28 ;  /* 0x00007610ff1c7816 */ /* 0x000fe2000000001c */
[----:B------:R-:W-:Y:S01]  /*2ca0*/  VIADD R0, R4, 0xfffffffc ;  /* 0xfffffffc04007836 */ /* 0x000fe20000000000 */
[----:B------:R-:W2:Y:S01]  /*2cb0*/  @P6 LDG.E.U16 R2, desc[UR22][R146.64] ;  /* 0x0000001692026981 */ /* 0x000ea2000c1e1500 */
[----:B------:R-:W-:-:S03]  /*2cc0*/  IMAD.WIDE R150, R152, 0x2, R250 ;  /* 0x0000000298967825 */ /* 0x000fc600078e02fa */
[----:B------:R-:W2:Y:S01]  /*2cd0*/  @P6 LDG.E.U16 R32, desc[UR22][R148.64] ;  /* 0x0000001694206981 */ /* 0x000ea2000c1e1500 */
[----:B------:R-:W-:Y:S01]  /*2ce0*/  IMAD.WIDE R152, R152, 0x2, R246 ;  /* 0x0000000298987825 */ /* 0x000fe200078e02f6 */
[----:B------:R-:W-:Y:S02]  /*2cf0*/  ISETP.GE.U32.AND P6, PT, R0, 0x7fffffdd, PT ;  /* 0x7fffffdd0000780c */ /* 0x000fe40003fc6070 */
[----:B------:R-:W2:Y:S01]  /*2d00*/  @P3 LDG.E.U16 R30, desc[UR22][R150.64] ;  /* 0x00000016961e3981 */ /* 0x000ea2000c1e1500 */
[----:B------:R-:W-:-:S03]  /*2d10*/  VIADD R12, R4, 0xfffffff4 ;  /* 0xfffffff4040c7836 */ /* 0x000fc60000000000 */
[----:B------:R-:W2:Y:S01]  /*2d20*/  @P3 LDG.E.U16 R28, desc[UR22][R152.64] ;  /* 0x00000016981c3981 */ /* 0x000ea2000c1e1500 */
[----:B------:R-:W-:Y:S01]  /*2d30*/  IMAD R0, R14, 0x3, RZ ;  /* 0x000000030e007824 */ /* 0x000fe200078e02ff */
[----:B------:R-:W-:Y:S01]  /*2d40*/  ISETP.GE.U32.AND P3, PT, R12, 0x7fffffd5, PT ;  /* 0x7fffffd50c00780c */ /* 0x000fe20003f66070 */
[----:B------:R-:W-:Y:S01]  /*2d50*/  IMAD R156, R14, 0xb, RZ ;  /* 0x0000000b0e9c7824 */ /* 0x000fe200078e02ff */
[----:B------:R0:W-:Y:S01]  /*2d60*/  STL.64 [R1+0x50], R92 ;  /* 0x0000505c01007387 */ /* 0x0001e20000100a00 */
[----:B------:R-:W-:Y:S02]  /*2d70*/  PRMT R211, RZ, 0x7610, R211 ;  /* 0x00007610ffd37816 */ /* 0x000fe400000000d3 */
[----:B------:R-:W-:Y:S01]  /*2d80*/  PRMT R209, RZ, 0x7610, R209 ;  /* 0x00007610ffd17816 */ /* 0x000fe200000000d1 */
[----:B------:R1:W-:Y:S01]  /*2d90*/  STL.64 [R1+0x48], R16 ;  /* 0x0000481001007387 */ /* 0x0003e20000100a00 */
[----:B------:R-:W-:Y:S01]  /*2da0*/  PRMT R207, RZ, 0x7610, R207 ;  /* 0x00007610ffcf7816 */ /* 0x000fe200000000cf */
[----:B------:R-:W-:Y:S01]  /*2db0*/  IMAD.WIDE R154, R156, 0x2, R250 ;  /* 0x000000029c9a7825 */ /* 0x000fe200078e02fa */
[----:B------:R-:W-:-:S02]  /*2dc0*/  PRMT R199, RZ, 0x7610, R199 ;  /* 0x00007610ffc77816 */ /* 0x000fc400000000c7 */
[----:B------:R-:W-:Y:S01]  /*2dd0*/  SHF.R.U32.HI R12, RZ, 0xc, R56 ;  /* 0x0000000cff0c7819 */ /* 0x000fe20000011638 */
[C---:B0-----:R-:W-:Y:S01]  /*2de0*/  IMAD.WIDE R92, R0.reuse, 0x2, R250 ;  /* 0x00000002005c7825 */ /* 0x041fe200078e02fa */
[----:B------:R-:W2:Y:S03]  /*2df0*/  @!P3 LDG.E.U16 R207, desc[UR22][R154.64] ;  /* 0x000000169acfb981 */ /* 0x000ea6000c1e1500 */
[----:B-1----:R-:W-:Y:S01]  /*2e00*/  IMAD.WIDE R16, R0, 0x2, R246 ;  /* 0x0000000200107825 */ /* 0x002fe200078e02f6 */
[----:B------:R-:W-:Y:S01]  /*2e10*/  SHF.R.U32.HI R0, RZ, 0x4, R56 ;  /* 0x00000004ff007819 */ /* 0x000fe20000011638 */
[----:B------:R0:W2:Y:S02]  /*2e20*/  @!P6 LDG.E.U16 R211, desc[UR22][R92.64] ;  /* 0x000000165cd3e981 */ /* 0x0000a4000c1e1500 */
[----:B------:R-:W-:Y:S02]  /*2e30*/  IMAD.WIDE R156, R156, 0x2, R246 ;  /* 0x000000029c9c7825 */ /* 0x000fe400078e02f6 */
[----:B------:R1:W2:Y:S01]  /*2e40*/  @!P6 LDG.E.U16 R209, desc[UR22][R16.64] ;  /* 0x0000001610d1e981 */ /* 0x0002a2000c1e1500 */
[----:B------:R-:W-:Y:S01]  /*2e50*/  LOP3.LUT P6, RZ, R12, 0x1, RZ, 0xc0, !PT ;  /* 0x000000010cff7812 */ /* 0x000fe200078cc0ff */
[----:B------:R-:W-:-:S02]  /*2e60*/  IMAD R160, R14, 0x13, RZ ;  /* 0x000000130ea07824 */ /* 0x000fc400078e02ff */
[----:B------:R-:W2:Y:S01]  /*2e70*/  @!P3 LDG.E.U16 R199, desc[UR22][R156.64] ;  /* 0x000000169cc7b981 */ /* 0x000ea2000c1e1500 */
[----:B------:R-:W-:Y:S01]  /*2e80*/  LOP3.LUT P3, RZ, R0, 0x1, RZ, 0xc0, !PT ;  /* 0x0000000100ff7812 */ /* 0x000fe2000786c0ff */
[----:B------:R-:W-:Y:S01]  /*2e90*/  IMAD R164, R14, 0x1b, RZ ;  /* 0x0000001b0ea47824 */ /* 0x000fe200078e02ff */
[----:B------:R-:W-:Y:S01]  /*2ea0*/  PRMT R47, RZ, 0x7610, R47 ;  /* 0x00007610ff2f7816 */ /* 0x000fe2000000002f */
[----:B------:R-:W-:Y:S01]  /*2eb0*/  IMAD.WIDE R158, R160, 0x2, R250 ;  /* 0x00000002a09e7825 */ /* 0x000fe200078e02fa */
[----:B------:R-:W-:-:S03]  /*2ec0*/  PRMT R53, RZ, 0x7610, R53 ;  /* 0x00007610ff357816 */ /* 0x000fc60000000035 */
[----:B------:R-:W-:Y:S01]  /*2ed0*/  IMAD.WIDE R160, R160, 0x2, R246 ;  /* 0x00000002a0a07825 */ /* 0x000fe200078e02f6 */
[----:B------:R-:W-:Y:S01]  /*2ee0*/  PRMT R51, RZ, 0x7610, R51 ;  /* 0x00007610ff337816 */ /* 0x000fe20000000033 */
[----:B------:R-:W2:Y:S01]  /*2ef0*/  @P6 LDG.E.U16 R47, desc[UR22][R158.64] ;  /* 0x000000169e2f6981 */ /* 0x000ea2000c1e1500 */
[----:B------:R-:W-:Y:S01]  /*2f00*/  PRMT R49, RZ, 0x7610, R49 ;  /* 0x00007610ff317816 */ /* 0x000fe20000000031 */
[----:B------:R-:W-:Y:S02]  /*2f10*/  VIADD R0, R4, 0xfffffffb ;  /* 0xfffffffb04007836 */ /* 0x000fe40000000000 */
[C---:B------:R-:W-:Y:S01]  /*2f20*/  IMAD.WIDE R162, R164.reuse, 0x2, R250 ;  /* 0x00000002a4a27825 */ /* 0x040fe200078e02fa */
[----:B------:R-:W2:Y:S03]  /*2f30*/  @P6 LDG.E.U16 R53, desc[UR22][R160.64] ;  /* 0x00000016a0356981 */ /* 0x000ea6000c1e1500 */
[----:B------:R-:W-:Y:S01]  /*2f40*/  IMAD.WIDE R164, R164, 0x2, R246 ;  /* 0x00000002a4a47825 */ /* 0x000fe200078e02f6 */
[----:B------:R-:W-:Y:S01]  /*2f50*/  ISETP.GE.U32.AND P6, PT, R0, 0x7fffffdc, PT ;  /* 0x7fffffdc0000780c */ /* 0x000fe20003fc6070 */
[----:B------:R-:W2:Y:S02]  /*2f60*/  @P3 LDG.E.U16 R51, desc[UR22][R162.64] ;  /* 0x00000016a2333981 */ /* 0x000ea4000c1e1500 */
[----:B------:R-:W-:-:S02]  /*2f70*/  VIADD R12, R4, 0xfffffff3 ;  /* 0xfffffff3040c7836 */ /* 0x000fc40000000000 */
[----:B------:R-:W2:Y:S03]  /*2f80*/  @P3 LDG.E.U16 R49, desc[UR22][R164.64] ;  /* 0x00000016a4313981 */ /* 0x000ea6000c1e1500 */
[----:B------:R-:W-:Y:S01]  /*2f90*/  ISETP.GE.U32.AND P3, PT, R12, 0x7fffffd4, PT ;  /* 0x7fffffd40c00780c */ /* 0x000fe20003f66070 */
[----:B------:R-:W-:Y:S01]  /*2fa0*/  IMAD.SHL.U32 R12, R14, 0x4, RZ ;  /* 0x000000040e0c7824 */ /* 0x000fe200078e00ff */
[----:B------:R0:W-:Y:S01]  /*2fb0*/  STL.64 [R1+0x40], R92 ;  /* 0x0000405c01007387 */ /* 0x0001e20000100a00 */
[----:B------:R-:W-:Y:S02]  /*2fc0*/  PRMT R26, RZ, 0x7610, R26 ;  /* 0x00007610ff1a7816 */ /* 0x000fe4000000001a */
[----:B------:R-:W-:Y:S01]  /*2fd0*/  PRMT R24, RZ, 0x7610, R24 ;  /* 0x00007610ff187816 */ /* 0x000fe20000000018 */
[----:B------:R-:W-:Y:S01]  /*2fe0*/  IMAD.WIDE R94, R12, 0x2, R250 ;  /* 0x000000020c5e7825 */ /* 0x000fe200078e02fa */
[----:B------:R1:W-:Y:S03]  /*2ff0*/  STL.64 [R1+0x38], R16 ;  /* 0x0000381001007387 */ /* 0x0003e60000100a00 */
[----:B------:R-:W-:Y:S01]  /*3000*/  IMAD R168, R14, 0xc, RZ ;  /* 0x0000000c0ea87824 */ /* 0x000fe200078e02ff */
[----:B------:R-:W-:Y:S01]  /*3010*/  PRMT R0, RZ, 0x7610, R0 ;  /* 0x00007610ff007816 */ /* 0x000fe20000000000 */
[----:B------:R1:W2:Y:S01]  /*3020*/  @!P6 LDG.E.U16 R26, desc[UR22][R94.64] ;  /* 0x000000165e1ae981 */ /* 0x0002a2000c1e1500 */
[----:B0-----:R-:W-:Y:S01]  /*3030*/  IMAD.WIDE R92, R12, 0x2, R246 ;  /* 0x000000020c5c7825 */ /* 0x001fe200078e02f6 */
[----:B------:R-:W-:-:S02]  /*3040*/  PRMT R22, RZ, 0x7610, R22 ;  /* 0x00007610ff167816 */ /* 0x000fc40000000016 */
[----:B-1----:R-:W-:Y:S01]  /*3050*/  SHF.R.U32.HI R16, RZ, 0xb, R56 ;  /* 0x0000000bff107819 */ /* 0x002fe20000011638 */
[----:B------:R-:W-:Y:S01]  /*3060*/  IMAD.WIDE R166, R168, 0x2, R250 ;  /* 0x00000002a8a67825 */ /* 0x000fe200078e02fa */
[----:B------:R0:W2:Y:S02]  /*3070*/  @!P6 LDG.E.U16 R24, desc[UR22][R92.64] ;  /* 0x000000165c18e981 */ /* 0x0000a4000c1e1500 */
[----:B------:R-:W-:Y:S01]  /*3080*/  LOP3.LUT P6, RZ, R16, 0x1, RZ, 0xc0, !PT ;  /* 0x0000000110ff7812 */ /* 0x000fe200078cc0ff */
[----:B------:R-:W-:Y:S01]  /*3090*/  IMAD.WIDE R168, R168, 0x2, R246 ;  /* 0x00000002a8a87825 */ /* 0x000fe200078e02f6 */
[----:B------:R-:W-:Y:S01]  /*30a0*/  SHF.R.U32.HI R12, RZ, 0x3, R56 ;  /* 0x00000003ff0c7819 */ /* 0x000fe20000011638 */
[----:B------:R-:W2:Y:S02]  /*30b0*/  @!P3 LDG.E.U16 R0, desc[UR22][R166.64] ;  /* 0x00000016a600b981 */ /* 0x000ea4000c1e1500 */
[----:B------:R-:W-:Y:S02]  /*30c0*/  IMAD R172, R14, 0x14, RZ ;  /* 0x000000140eac7824 */ /* 0x000fe400078e02ff */
[----:B------:R-:W2:Y:S01]  /*30d0*/  @!P3 LDG.E.U16 R22, desc[UR22][R168.64] ;  /* 0x00000016a816b981 */ /* 0x000ea2000c1e1500 */
[----:B------:R-:W-:Y:S01]  /*30e0*/  LOP3.LUT P3, RZ, R12, 0x1, RZ, 0xc0, !PT ;  /* 0x000000010cff7812 */ /* 0x000fe2000786c0ff */
[----:B------:R-:W-:Y:S01]  /*30f0*/  IMAD.WIDE R170, R172, 0x2, R250 ;  /* 0x00000002acaa7825 */ /* 0x000fe200078e02fa */
[----:B------:R-:W-:-:S02]  /*3100*/  PRMT R12, RZ, 0x7610, R12 ;  /* 0x00007610ff0c7816 */ /* 0x000fc4000000000c */
[----:B------:R-:W-:Y:S01]  /*3110*/  PRMT R20, RZ, 0x7610, R20 ;  /* 0x00007610ff147816 */ /* 0x000fe20000000014 */
[----:B------:R-:W-:-:S04]  /*3120*/  IMAD.WIDE R172, R172, 0x2, R246 ;  /* 0x00000002acac7825 */ /* 0x000fc800078e02f6 */
[----:B------:R-:W-:Y:S02]  /*3130*/  VIADD R17, R4, 0xfffffffa ;  /* 0xfffffffa04117836 */ /* 0x000fe40000000000 */
[----:B------:R-:W-:Y:S01]  /*3140*/  IMAD R176, R14, 0x1c, RZ ;  /* 0x0000001c0eb07824 */ /* 0x000fe200078e02ff */
[----:B------:R-:W-:Y:S01]  /*3150*/  PRMT R18, RZ, 0x7610, R18 ;  /* 0x00007610ff127816 */ /* 0x000fe20000000012 */
[----:B------:R-:W2:Y:S01]  /*3160*/  @P6 LDG.E.U16 R12, desc[UR22][R170.64] ;  /* 0x00000016aa0c6981 */ /* 0x000ea2000c1e1500 */
[----:B------:R-:W-:Y:S01]  /*3170*/  PRMT R16, RZ, 0x7610, R16 ;  /* 0x00007610ff107816 */ /* 0x000fe20000000010 */
[C---:B------:R-:W-:Y:S02]  /*3180*/  IMAD.WIDE R174, R176.reuse, 0x2, R250 ;  /* 0x00000002b0ae7825 */ /* 0x040fe400078e02fa */
[----:B------:R-:W2:Y:S01]  /*3190*/  @P6 LDG.E.U16 R20, desc[UR22][R172.64] ;  /* 0x00000016ac146981 */ /* 0x000ea2000c1e1500 */
[----:B------:R-:W-:Y:S01]  /*31a0*/  ISETP.GE.U32.AND P6, PT, R17, 0x7fffffdb, PT ;  /* 0x7fffffdb1100780c */ /* 0x000fe20003fc6070 */
[----:B------:R-:W-:-:S02]  /*31b0*/  IMAD.WIDE R176, R176, 0x2, R246 ;  /* 0x00000002b0b07825 */ /* 0x000fc400078e02f6 */
[----:B------:R-:W2:Y:S02]  /*31c0*/  @P3 LDG.E.U16 R18, desc[UR22][R174.64] ;  /* 0x00000016ae123981 */ /* 0x000ea4000c1e1500 */
[----:B------:R-:W-:Y:S02]  /*31d0*/  VIADD R19, R4, 0xfffffff2 ;  /* 0xfffffff204137836 */ /* 0x000fe40000000000 */
[C---:B------:R-:W-:Y:S01]  /*31e0*/  IMAD R17, R14.reuse, 0x5, RZ ;  /* 0x000000050e117824 */ /* 0x040fe200078e02ff */
[----:B------:R-:W2:Y:S01]  /*31f0*/  @P3 LDG.E.U16 R16, desc[UR22][R176.64] ;  /* 0x00000016b0103981 */ /* 0x000ea2000c1e1500 */
[----:B------:R-:W-:Y:S02]  /*3200*/  PRMT R45, RZ, 0x7610, R45 ;  /* 0x00007610ff2d7816 */ /* 0x000fe4000000002d */
[----:B------:R-:W-:Y:S01]  /*3210*/  ISETP.GE.U32.AND P3, PT, R19, 0x7fffffd3, PT ;  /* 0x7fffffd31300780c */ /* 0x000fe20003f66070 */
[----:B------:R1:W-:Y:S01]  /*3220*/  STL.64 [R1+0x30], R94 ;  /* 0x0000305e01007387 */ /* 0x0003e20000100a00 */
[----:B------:R-:W-:Y:S01]  /*3230*/  PRMT R43, RZ, 0x7610, R43 ;  /* 0x00007610ff2b7816 */ /* 0x000fe2000000002b */
[----:B------:R-:W-:-:S02]  /*3240*/  IMAD R180, R14, 0xd, RZ ;  /* 0x0000000d0eb47824 */ /* 0x000fc400078e02ff */
[----:B------:R0:W-:Y:S01]  /*3250*/  STL.64 [R1+0x28], R92 ;  /* 0x0000285c01007387 */ /* 0x0001e20000100a00 */
[----:B------:R-:W-:Y:S01]  /*3260*/  SHF.R.U32.HI R19, RZ, 0xa, R56 ;  /* 0x0000000aff137819 */ /* 0x000fe20000011638 */
[----:B------:R-:W-:Y:S01]  /*3270*/  IMAD.WIDE R178, R180, 0x2, R250 ;  /* 0x00000002b4b27825 */ /* 0x000fe200078e02fa */
[----:B------:R-:W-:-:S03]  /*3280*/  PRMT R41, RZ, 0x7610, R41 ;  /* 0x00007610ff297816 */ /* 0x000fc60000000029 */
[C---:B-1----:R-:W-:Y:S01]  /*3290*/  IMAD.WIDE R94, R17.reuse, 0x2, R250 ;  /* 0x00000002115e7825 */ /* 0x042fe200078e02fa */
[----:B------:R-:W-:Y:S02]  /*32a0*/  PRMT R39, RZ, 0x7610, R39 ;  /* 0x00007610ff277816 */ /* 0x000fe40000000027 */
[----:B------:R-:W2:Y:S01]  /*32b0*/  @!P3 LDG.E.U16 R41, desc[UR22][R178.64] ;  /* 0x00000016b229b981 */ /* 0x000ea2000c1e1500 */
[----:B0-----:R-:W-:-:S03]  /*32c0*/  IMAD.WIDE R92, R17, 0x2, R246 ;  /* 0x00000002115c7825 */ /* 0x001fc600078e02f6 */
[----:B------:R0:W2:Y:S01]  /*32d0*/  @!P6 LDG.E.U16 R45, desc[UR22][R94.64] ;  /* 0x000000165e2de981 */ /* 0x0000a2000c1e1500 */
[----:B------:R-:W-:-:S03]  /*32e0*/  IMAD.WIDE R180, R180, 0x2, R246 ;  /* 0x00000002b4b47825 */ /* 0x000fc600078e02f6 */
[----:B------:R1:W2:Y:S01]  /*32f0*/  @!P6 LDG.E.U16 R43, desc[UR22][R92.64] ;  /* 0x000000165c2be981 */ /* 0x0002a2000c1e1500 */
[----:B------:R-:W-:Y:S01]  /*3300*/  LOP3.LUT P6, RZ, R19, 0x1, RZ, 0xc0, !PT ;  /* 0x0000000113ff7812 */ /* 0x000fe200078cc0ff */
[----:B------:R-:W-:Y:S01]  /*3310*/  IMAD R184, R14, 0x15, RZ ;  /* 0x000000150eb87824 */ /* 0x000fe200078e02ff */
[----:B------:R-:W-:Y:S01]  /*3320*/  SHF.R.U32.HI R17, RZ, 0x2, R56 ;  /* 0x00000002ff117819 */ /* 0x000fe20000011638 */
[----:B------:R-:W2:Y:S01]  /*3330*/  @!P3 LDG.E.U16 R39, desc[UR22][R180.64] ;  /* 0x00000016b427b981 */ /* 0x000ea2000c1e1500 */
[----:B------:R-:W-:Y:S01]  /*3340*/  PRMT R19, RZ, 0x7610, R19 ;  /* 0x00007610ff137816 */ /* 0x000fe20000000013 */
[C---:B------:R-:W-:Y:S01]  /*3350*/  IMAD.WIDE R182, R184.reuse, 0x2, R250 ;  /* 0x00000002b8b67825 */ /* 0x040fe200078e02fa */
[----:B------:R-:W-:Y:S02]  /*3360*/  LOP3.LUT P3, RZ, R17, 0x1, RZ, 0xc0, !PT ;  /* 0x0000000111ff7812 */ /* 0x000fe4000786c0ff */
[----:B------:R-:W-:Y:S01]  /*3370*/  PRMT R17, RZ, 0x7610, R17 ;  /* 0x00007610ff117816 */ /* 0x000fe20000000011 */
[----:B------:R-:W-:-:S04]  /*3380*/  IMAD.WIDE R184, R184, 0x2, R246 ;  /* 0x00000002b8b87825 */ /* 0x000fc800078e02f6 */
[----:B------:R-:W-:Y:S01]  /*3390*/  VIADD R25, R4, 0xfffffff9 ;  /* 0xfffffff904197836 */ /* 0x000fe20000000000 */
[----:B------:R-:W2:Y:S01]  /*33a0*/  @P6 LDG.E.U16 R17, desc[UR22][R182.64] ;  /* 0x00000016b6116981 */ /* 0x000ea2000c1e1500 */
[----:B------:R-:W-:-:S03]  /*33b0*/  IMAD R188, R14, 0x1d, RZ ;  /* 0x0000001d0ebc7824 */ /* 0x000fc600078e02ff */
[----:B------:R-:W2:Y:S01]  /*33c0*/  @P6 LDG.E.U16 R19, desc[UR22][R184.64] ;  /* 0x00000016b8136981 */ /* 0x000ea2000c1e1500 */
[----:B------:R-:W-:Y:S01]  /*33d0*/  ISETP.GE.U32.AND P6, PT, R25, 0x7fffffda, PT ;  /* 0x7fffffda1900780c */ /* 0x000fe20003fc6070 */
[----:B------:R-:W-:Y:S01]  /*33e0*/  IMAD R33, R14, 0x6, RZ ;  /* 0x000000060e217824 */ /* 0x000fe200078e02ff */
[----:B------:R-:W-:Y:S01]  /*33f0*/  PRMT R21, RZ, 0x7610, R21 ;  /* 0x00007610ff157816 */ /* 0x000fe20000000015 */
[C---:B------:R-:W-:Y:S01]  /*3400*/  IMAD.WIDE R186, R188.reuse, 0x2, R250 ;  /* 0x00000002bcba7825 */ /* 0x040fe200078e02fa */
[----:B------:R-:W-:Y:S01]  /*3410*/  PRMT R23, RZ, 0x7610, R23 ;  /* 0x00007610ff177816 */ /* 0x000fe20000000017 */
[----:B------:R0:W-:Y:S01]  /*3420*/  STL.64 [R1+0x20], R94 ;  /* 0x0000205e01007387 */ /* 0x0001e20000100a00 */
[----:B------:R-:W-:Y:S01]  /*3430*/  PRMT R25, RZ, 0x7610, R25 ;  /* 0x00007610ff197816 */ /* 0x000fe20000000019 */
[----:B------:R-:W-:Y:S02]  /*3440*/  IMAD.WIDE R188, R188, 0x2, R246 ;  /* 0x00000002bcbc7825 */ /* 0x000fe400078e02f6 */
[----:B------:R-:W2:Y:S04]  /*3450*/  @P3 LDG.E.U16 R21, desc[UR22][R186.64] ;  /* 0x00000016ba153981 */ /* 0x000ea8000c1e1500 */
[----:B------:R-:W2:Y:S01]  /*3460*/  @P3 LDG.E.U16 R23, desc[UR22][R188.64] ;  /* 0x00000016bc173981 */ /* 0x000ea2000c1e1500 */
[----:B0-----:R-:W-:-:S05]  /*3470*/  IMAD.WIDE R94, R33, 0x2, R250 ;  /* 0x00000002215e7825 */ /* 0x001fca00078e02fa */
[----:B------:R-:W2:Y:S01]  /*3480*/  @!P6 LDG.E.U16 R25, desc[UR22][R94.64] ;  /* 0x000000165e19e981 */ /* 0x000ea2000c1e1500 */
[----:B------:R-:W-:-:S03]  /*3490*/  VIADD R27, R4, 0xfffffff1 ;  /* 0xfffffff1041b7836 */ /* 0x000fc60000000000 */
[----:B------:R1:W-:Y:S02]  /*34a0*/  STL.64 [R1+0x18], R92 ;  /* 0x0000185c01007387 */ /* 0x0003e40000100a00 */
[----:B------:R-:W-:Y:S02]  /*34b0*/  ISETP.GE.U32.AND P3, PT, R27, 0x7fffffd2, PT ;  /* 0x7fffffd21b00780c */ /* 0x000fe40003f66070 */
[----:B------:R-:W-:Y:S01]  /*34c0*/  PRMT R27, RZ, 0x7610, R27 ;  /* 0x00007610ff1b7816 */ /* 0x000fe2000000001b */
[----:B------:R-:W-:Y:S01]  /*34d0*/  IMAD R192, R14, 0xe, RZ ;  /* 0x0000000e0ec07824 */ /* 0x000fe200078e02ff */
[----:B------:R-:W-:Y:S01]  /*34e0*/  SHF.R.U32.HI R35, RZ, 0x9, R56 ;  /* 0x00000009ff237819 */ /* 0x000fe20000011638 */
[----:B-1----:R-:W-:Y:S01]  /*34f0*/  IMAD.WIDE R92, R33, 0x2, R246 ;  /* 0x00000002215c7825 */ /* 0x002fe200078e02f6 */
[----:B------:R-:W-:Y:S02]  /*3500*/  PRMT R29, RZ, 0x7610, R29 ;  /* 0x00007610ff1d7816 */ /* 0x000fe4000000001d */
[----:B------:R-:W-:Y:S01]  /*3510*/  PRMT R31, RZ, 0x7610, R31 ;  /* 0x00007610ff1f7816 */ /* 0x000fe2000000001f */
[----:B------:R-:W-:Y:S01]  /*3520*/  IMAD.WIDE R190, R192, 0x2, R250 ;  /* 0x00000002c0be7825 */ /* 0x000fe200078e02fa */
[----:B------:R0:W2:Y:S01]  /*3530*/  @!P6 LDG.E.U16 R27, desc[UR22][R92.64] ;  /* 0x000000165c1be981 */ /* 0x0000a2000c1e1500 */
[----:B------:R-:W-:-:S02]  /*3540*/  LOP3.LUT P6, RZ, R35, 0x1, RZ, 0xc0, !PT ;  /* 0x0000000123ff7812 */ /* 0x000fc400078cc0ff */
[----:B------:R-:W-:Y:S01]  /*3550*/  IMAD.WIDE R192, R192, 0x2, R246 ;  /* 0x00000002c0c07825 */ /* 0x000fe200078e02f6 */
[----:B------:R-:W-:Y:S01]  /*3560*/  SHF.R.U32.HI R33, RZ, 0x1, R56 ;  /* 0x00000001ff217819 */ /* 0x000fe20000011638 */
[----:B------:R-:W2:Y:S02]  /*3570*/  @!P3 LDG.E.U16 R29, desc[UR22][R190.64] ;  /* 0x00000016be1db981 */ /* 0x000ea4000c1e1500 */
[----:B------:R-:W-:Y:S02]  /*3580*/  IMAD R200, R14, 0x16, RZ ;  /* 0x000000160ec87824 */ /* 0x000fe400078e02ff */
[----:B------:R-:W-:Y:S01]  /*3590*/  @!P4 IMAD.MOV R70, RZ, RZ, -R70 ;  /* 0x000000ffff46c224 */ /* 0x000fe200078e0a46 */
[----:B------:R-:W2:Y:S01]  /*35a0*/  @!P3 LDG.E.U16 R31, desc[UR22][R192.64] ;  /* 0x00000016c01fb981 */ /* 0x000ea2000c1e1500 */
[----:B------:R-:W-:Y:S01]  /*35b0*/  IMAD.MOV.U32 R83, RZ, RZ, R67 ;  /* 0x000000ffff537224 */ /* 0x000fe200078e0043 */
[----:B------:R-:W-:Y:S01]  /*35c0*/  ISETP.GE.AND P4, PT, R89, RZ, PT ;  /* 0x000000ff5900720c */ /* 0x000fe20003f86270 */
[----:B------:R-:W-:Y:S01]  /*35d0*/  IMAD.WIDE R194, R200, 0x2, R250 ;  /* 0x00000002c8c27825 */ /* 0x000fe200078e02fa */
[----:B------:R-:W-:-:S02]  /*35e0*/  LOP3.LUT P3, RZ, R33, 0x1, RZ, 0xc0, !PT ;  /* 0x0000000121ff7812 */ /* 0x000fc4000786c0ff */
[----:B------:R-:W-:Y:S01]  /*35f0*/  PRMT R33, RZ, 0x7610, R33 ;  /* 0x00007610ff217816 */ /* 0x000fe20000000021 */
[----:B------:R-:W-:Y:S01]  /*3600*/  IMAD.WIDE R200, R200, 0x2, R246 ;  /* 0x00000002c8c87825 */ /* 0x000fe200078e02f6 */
[----:B------:R-:W-:-:S03]  /*3610*/  PRMT R35, RZ, 0x7610, R35 ;  /* 0x00007610ff237816 */ /* 0x000fc60000000023 */
[----:B------:R-:W-:Y:S01]  /*3620*/  @!P5 IMAD.MOV R83, RZ, RZ, -R83 ;  /* 0x000000ffff53d224 */ /* 0x000fe200078e0a53 */
[----:B------:R-:W-:Y:S01]  /*3630*/  ISETP.GE.AND P5, PT, R90, RZ, PT ;  /* 0x000000ff5a00720c */ /* 0x000fe20003fa6270 */
[----:B------:R-:W2:Y:S01]  /*3640*/  @P6 LDG.E.U16 R33, desc[UR22][R194.64] ;  /* 0x00000016c2216981 */ /* 0x000ea2000c1e1500 */
[----:B------:R-:W-:Y:S01]  /*3650*/  @!P0 IMAD.MOV R68, RZ, RZ, -R68 ;  /* 0x000000ffff448224 */ /* 0x000fe200078e0a44 */
[----:B------:R-:W-:Y:S02]  /*3660*/  ISETP.GE.AND P0, PT, R87, RZ, PT ;  /* 0x000000ff5700720c */ /* 0x000fe40003f06270 */
[----:B------:R-:W2:Y:S01]  /*3670*/  @P6 LDG.E.U16 R35, desc[UR22][R200.64] ;  /* 0x00000016c8236981 */ /* 0x000ea2000c1e1500 */
[----:B------:R-:W-:Y:S01]  /*3680*/  ISETP.GE.AND P6, PT, R85, RZ, PT ;  /* 0x000000ff5500720c */ /* 0x000fe20003fc6270 */
[----:B------:R-:W-:Y:S01]  /*3690*/  @!P4 IMAD.MOV R63, RZ, RZ, -R63 ;  /* 0x000000ffff3fc224 */ /* 0x000fe200078e0a3f */
[----:B------:R-:W-:Y:S01]  /*36a0*/  ISETP.GE.AND P4, PT, R86, RZ, PT ;  /* 0x000000ff5600720c */ /* 0x000fe20003f86270 */
[----:B------:R-:W-:-:S04]  /*36b0*/  IMAD.MOV.U32 R97, RZ, RZ, R10 ;  /* 0x000000ffff617224 */ /* 0x000fc800078e000a */
[----:B------:R-:W-:Y:S01]  /*36c0*/  @!P5 IMAD.MOV R58, RZ, RZ, -R58 ;  /* 0x000000ffff3ad224 */ /* 0x000fe200078e0a3a */
[----:B------:R-:W-:Y:S02]  /*36d0*/  ISETP.GE.AND P5, PT, R81, RZ, PT ;  /* 0x000000ff5100720c */ /* 0x000fe40003fa6270 */
[----:B------:R-:W-:Y:S01]  /*36e0*/  @!P0 IMAD.MOV R97, RZ, RZ, -R97 ;  /* 0x000000ffff618224 */ /* 0x000fe200078e0a61 */
[----:B------:R-:W-:Y:S02]  /*36f0*/  ISETP.GE.AND P0, PT, R80, RZ, PT ;  /* 0x000000ff5000720c */ /* 0x000fe40003f06270 */
[----:B------:R-:W-:Y:S01]  /*3700*/  @!P6 IMAD.MOV R59, RZ, RZ, -R59 ;  /* 0x000000ffff3be224 */ /* 0x000fe200078e0a3b */
[----:B------:R-:W-:Y:S01]  /*3710*/  ISETP.GE.AND P6, PT, R88, RZ, PT ;  /* 0x000000ff5800720c */ /* 0x000fe20003fc6270 */
[----:B------:R-:W-:Y:S01]  /*3720*/  @!P4 IMAD.MOV R52, RZ, RZ, -R52 ;  /* 0x000000ffff34c224 */ /* 0x000fe200078e0a34 */
[----:B------:R-:W-:-:S05]  /*3730*/  ISETP.GE.AND P4, PT, R82, RZ, PT ;  /* 0x000000ff5200720c */ /* 0x000fca0003f86270 */
[----:B------:R-:W-:Y:S01]  /*3740*/  @!P5 IMAD.MOV R60, RZ, RZ, -R60 ;  /* 0x000000ffff3cd224 */ /* 0x000fe200078e0a3c */
[----:B------:R-:W-:Y:S01]  /*3750*/  ISETP.GE.AND P5, PT, R9, RZ, PT ;  /* 0x000000ff0900720c */ /* 0x000fe20003fa6270 */
[----:B------:R-:W-:Y:S01]  /*3760*/  IMAD.SHL.U32 R9, R8, 0x2, RZ ;  /* 0x0000000208097824 */ /* 0x000fe200078e00ff */
[----:B------:R-:W-:Y:S01]  /*3770*/  SHF.R.S32.HI R67, RZ, 0x6, R8 ;  /* 0x00000006ff437819 */ /* 0x000fe20000011408 */
[----:B------:R-:W-:Y:S01]  /*3780*/  @!P0 IMAD.MOV R54, RZ, RZ, -R54 ;  /* 0x000000ffff368224 */ /* 0x000fe200078e0a36 */
[----:B------:R-:W-:Y:S01]  /*3790*/  ISETP.GE.AND P0, PT, R84, RZ, PT ;  /* 0x000000ff5400720c */ /* 0x000fe20003f06270 */
[----:B------:R-:W-:Y:S01]  /*37a0*/  @!P6 IMAD.MOV R61, RZ, RZ, -R61 ;  /* 0x000000ffff3de224 */ /* 0x000fe200078e0a3d */
[----:B------:R-:W-:Y:S01]  /*37b0*/  ISETP.GE.AND P6, PT, R64, RZ, PT ;  /* 0x000000ff4000720c */ /* 0x000fe20003fc6270 */
[----:B------:R-:W-:Y:S01]  /*37c0*/  IMAD.MOV.U32 R80, RZ, RZ, R62 ;  /* 0x000000ffff507224 */ /* 0x000fe200078e003e */
[----:B------:R-:W-:Y:S02]  /*37d0*/  LOP3.LUT R10, R8, 0x40, RZ, 0xc0, !PT ;  /* 0x00000040080a7812 */ /* 0x000fe400078ec0ff */
[----:B------:R-:W-:Y:S01]  /*37e0*/  LOP3.LUT R9, R9, 0x7e, RZ, 0xc0, !PT ;  /* 0x0000007e09097812 */ /* 0x000fe200078ec0ff */
[----:B------:R-:W-:Y:S01]  /*37f0*/  IMAD.MOV.U32 R82, RZ, RZ, R65 ;  /* 0x000000ffff527224 */ /* 0x000fe200078e0041 */
[----:B------:R-:W-:Y:S01]  /*3800*/  SGXT R62, R67, 0x1 ;  /* 0x00000001433e781a */ /* 0x000fe20000000200 */
[----:B------:R-:W-:Y:S01]  /*3810*/  @!P4 IMAD.MOV R80, RZ, RZ, -R80 ;  /* 0x000000ffff50c224 */ /* 0x000fe200078e0a50 */
[----:B------:R-:W-:-:S02]  /*3820*/  ISETP.NE.AND P4, PT, R7, RZ, PT ;  /* 0x000000ff0700720c */ /* 0x000fc40003f85270 */
[----:B------:R-:W-:Y:S01]  /*3830*/  LOP3.LUT R65, RZ, R7, RZ, 0x33, !PT ;  /* 0x00000007ff417212 */ /* 0x000fe200078e33ff */
[----:B------:R-:W-:Y:S01]  /*3840*/  IMAD R10, R10, 0x40, R9 ;  /* 0x000000400a0a7824 */ /* 0x000fe200078e0209 */
[----:B------:R-:W-:Y:S01]  /*3850*/  LOP3.LUT R9, R9, 0x90, R62, 0x78, !PT ;  /* 0x0000009009097812 */ /* 0x000fe200078e783e */
[----:B------:R-:W-:Y:S01]  /*3860*/  IMAD.MOV.U32 R64, RZ, RZ, R48 ;  /* 0x000000ffff407224 */ /* 0x000fe200078e0030 */
[----:B------:R-:W-:Y:S01]  /*3870*/  LOP3.LUT R8, R8, 0x1f, RZ, 0xc0, !PT ;  /* 0x0000001f08087812 */ /* 0x000fe200078ec0ff */
[----:B------:R-:W-:Y:S01]  /*3880*/  IMAD.MOV.U32 R62, RZ, RZ, R57 ;  /* 0x000000ffff3e7224 */ /* 0x000fe200078e0039 */
[C---:B------:R-:W-:Y:S01]  /*3890*/  SEL R84, R65.reuse, R13, !P4 ;  /* 0x0000000d41547207 */ /* 0x040fe20006000000 */
[----:B------:R-:W-:Y:S01]  /*38a0*/  VIADD R13, R4, 0xfffffff8 ;  /* 0xfffffff8040d7836 */ /* 0x000fe20000000000 */
[----:B------:R-:W-:Y:S01]  /*38b0*/  SEL R71, R65, R71, !P4 ;  /* 0x0000004741477207 */ /* 0x000fe20006000000 */
[----:B------:R-:W-:Y:S02]  /*38c0*/  IMAD R204, R14, 0x1e, RZ ;  /* 0x0000001e0ecc7824 */ /* 0x000fe400078e02ff */
[----:B------:R-:W-:-:S02]  /*38d0*/  @!P5 IMAD.MOV R82, RZ, RZ, -R82 ;  /* 0x000000ffff52d224 */ /* 0x000fc400078e0a52 */
[----:B------:R-:W-:Y:S02]  /*38e0*/  VIADD R7, R4, 0x1f ;  /* 0x0000001f04077836 */ /* 0x000fe40000000000 */
[----:B------:R-:W-:Y:S02]  /*38f0*/  @!P0 IMAD.MOV R64, RZ, RZ, -R64 ;  /* 0x000000ffff408224 */ /* 0x000fe400078e0a40 */
[----:B------:R-:W-:Y:S01]  /*3900*/  @!P6 IMAD.MOV R62, RZ, RZ, -R62 ;  /* 0x000000ffff3ee224 */ /* 0x000fe200078e0a3e */
[----:B------:R-:W-:Y:S01]  /*3910*/  ISETP.GE.U32.AND P5, PT, R13, 0x7fffffd9, PT ;  /* 0x7fffffd90d00780c */ /* 0x000fe20003fa6070 */
[----:B------:R-:W-:Y:S01]  /*3920*/  IMAD R81, R8, R15, RZ ;  /* 0x0000000f08517224 */ /* 0x000fe200078e02ff */
[----:B------:R-:W-:Y:S01]  /*3930*/  STL.64 [R1+0x10], R94 ;  /* 0x0000105e01007387 */ /* 0x000fe20000100a00 */
[----:B------:R-:W-:Y:S01]  /*3940*/  PRMT R37, RZ, 0x7610, R37 ;  /* 0x00007610ff257816 */ /* 0x000fe20000000025 */
[C---:B------:R-:W-:Y:S01]  /*3950*/  IMAD.WIDE R202, R204.reuse, 0x2, R250 ;  /* 0x00000002ccca7825 */ /* 0x040fe200078e02fa */
[C---:B------:R-:W-:Y:S01]  /*3960*/  SEL R57, R65.reuse, R75, !P4 ;  /* 0x0000004b41397207 */ /* 0x040fe20006000000 */
[----:B------:R0:W-:Y:S01]  /*3970*/  STL.64 [R1+0x8], R92 ;  /* 0x0000085c01007387 */ /* 0x0001e20000100a00 */
[----:B------:R-:W-:Y:S01]  /*3980*/  PRMT R13, RZ, 0x7610, R13 ;  /* 0x00007610ff0d7816 */ /* 0x000fe2000000000d */
[----:B------:R-:W-:Y:S01]  /*3990*/  IMAD.WIDE R204, R204, 0x2, R246 ;  /* 0x00000002cccc7825 */ /* 0x000fe200078e02f6 */
[C---:B------:R-:W-:Y:S01]  /*39a0*/  SEL R85, R65.reuse, R42, !P4 ;  /* 0x0000002a41557207 */ /* 0x040fe20006000000 */
[----:B------:R-:W2:Y:S01]  /*39b0*/  @P3 LDG.E.U16 R37, desc[UR22][R202.64] ;  /* 0x00000016ca253981 */ /* 0x000ea2000c1e1500 */
[----:B------:R-:W-:-:S02]  /*39c0*/  SEL R86, R65, R44, !P4 ;  /* 0x0000002c41567207 */ /* 0x000fc40006000000 */
[C---:B------:R-:W-:Y:S01]  /*39d0*/  SEL R88, R65.reuse, R46, !P4 ;  /* 0x0000002e41587207 */ /* 0x040fe20006000000 */
[----:B------:R-:W2:Y:S01]  /*39e0*/  @P3 LDG.E.U16 R13, desc[UR22][R204.64] ;  /* 0x00000016cc0d3981 */ /* 0x000ea2000c1e1500 */
[C---:B------:R-:W-:Y:S02]  /*39f0*/  SEL R89, R65.reuse, R50, !P4 ;  /* 0x0000003241597207 */ /* 0x040fe40006000000 */
[C---:B------:R-:W-:Y:S02]  /*3a00*/  SEL R67, R65.reuse, R6, !P4 ;  /* 0x0000000641437207 */ /* 0x040fe40006000000 */
[C---:B------:R-:W-:Y:S02]  /*3a10*/  SEL R75, R65.reuse, R79, !P4 ;  /* 0x0000004f414b7207 */ /* 0x040fe40006000000 */
[----:B------:R-:W-:Y:S01]  /*3a20*/  SEL R101, R65, R59, !P4 ;  /* 0x0000003b41657207 */ /* 0x000fe20006000000 */
[----:B------:R-:W-:Y:S01]  /*3a30*/  IMAD R59, R71, UR7, RZ ;  /* 0x00000007473b7c24 */ /* 0x000fe2000f8e02ff */
[----:B------:R-:W-:-:S02]  /*3a40*/  SEL R66, R65, R66, !P4 ;  /* 0x0000004241427207 */ /* 0x000fc40006000000 */
[C---:B------:R-:W-:Y:S02]  /*3a50*/  SEL R90, R65.reuse, R69, !P4 ;  /* 0x00000045415a7207 */ /* 0x040fe40006000000 */
[C---:B------:R-:W-:Y:S02]  /*3a60*/  SEL R72, R65.reuse, R72, !P4 ;  /* 0x0000004841487207 */ /* 0x040fe40006000000 */
[C---:B0-----:R-:W-:Y:S02]  /*3a70*/  SEL R92, R65.reuse, R73, !P4 ;  /* 0x00000049415c7207 */ /* 0x041fe40006000000 */
[C---:B------:R-:W-:Y:S02]  /*3a80*/  SEL R74, R65.reuse, R74, !P4 ;  /* 0x0000004a414a7207 */ /* 0x040fe40006000000 */
[C---:B------:R-:W-:Y:S02]  /*3a90*/  SEL R76, R65.reuse, R76, !P4 ;  /* 0x0000004c414c7207 */ /* 0x040fe40006000000 */
[----:B------:R-:W-:-:S02]  /*3aa0*/  SEL R77, R65, R77, !P4 ;  /* 0x0000004d414d7207 */ /* 0x000fc40006000000 */
[C---:B------:R-:W-:Y:S02]  /*3ab0*/  SEL R78, R65.reuse, R78, !P4 ;  /* 0x0000004e414e7207 */ /* 0x040fe40006000000 */
[C---:B------:R-:W-:Y:S02]  /*3ac0*/  SEL R79, R65.reuse, R70, !P4 ;  /* 0x00000046414f7207 */ /* 0x040fe40006000000 */
[C---:B------:R-:W-:Y:S02]  /*3ad0*/  SEL R83, R65.reuse, R83, !P4 ;  /* 0x0000005341537207 */ /* 0x040fe40006000000 */
[C---:B------:R-:W-:Y:S02]  /*3ae0*/  SEL R87, R65.reuse, R68, !P4 ;  /* 0x0000004441577207 */ /* 0x040fe40006000000 */
[C---:B------:R-:W-:Y:S02]  /*3af0*/  SEL R91, R65.reuse, R63, !P4 ;  /* 0x0000003f415b7207 */ /* 0x040fe40006000000 */
[C---:B------:R-:W-:Y:S01]  /*3b00*/  SEL R95, R65.reuse, R58, !P4 ;  /* 0x0000003a415f7207 */ /* 0x040fe20006000000 */
[----:B------:R-:W-:Y:S01]  /*3b10*/  VIADD R58, R4, 0xfffffff0 ;  /* 0xfffffff0043a7836 */ /* 0x000fe20000000000 */
[----:B------:R-:W-:-:S02]  /*3b20*/  SEL R97, R65, R97, !P4 ;  /* 0x0000006141617207 */ /* 0x000fc40006000000 */
[C---:B------:R-:W-:Y:S02]  /*3b30*/  SEL R52, R65.reuse, R52, !P4 ;  /* 0x0000003441347207 */ /* 0x040fe40006000000 */
[C---:B------:R-:W-:Y:S02]  /*3b40*/  SEL R50, R65.reuse, R60, !P4 ;  /* 0x0000003c41327207 */ /* 0x040fe40006000000 */
[C---:B------:R-:W-:Y:S02]  /*3b50*/  SEL R48, R65.reuse, R54, !P4 ;  /* 0x0000003641307207 */ /* 0x040fe40006000000 */
[C---:B------:R-:W-:Y:S02]  /*3b60*/  SEL R46, R65.reuse, R61, !P4 ;  /* 0x0000003d412e7207 */ /* 0x040fe40006000000 */
[C---:B------:R-:W-:Y:S02]  /*3b70*/  SEL R44, R65.reuse, R80, !P4 ;  /* 0x00000050412c7207 */ /* 0x040fe40006000000 */
[----:B------:R-:W-:-:S02]  /*3b80*/  SEL R42, R65, R82, !P4 ;  /* 0x00000052412a7207 */ /* 0x000fc40006000000 */
[C---:B------:R-:W-:Y:S02]  /*3b90*/  SEL R99, R65.reuse, R62, !P4 ;  /* 0x0000003e41637207 */ /* 0x040fe40006000000 */
[----:B------:R-:W-:Y:S02]  /*3ba0*/  SEL R6, R65, R64, !P4 ;  /* 0x0000004041067207 */ /* 0x000fe40006000000 */
[----:B------:R-:W-:Y:S01]  /*3bb0*/  ISETP.GT.AND P0, PT, R7, 0x1f, PT ;  /* 0x0000001f0700780c */ /* 0x000fe20003f04270 */
[----:B------:R-:W-:Y:S01]  /*3bc0*/  IMAD R61, R84, UR7, RZ ;  /* 0x00000007543d7c24 */ /* 0x000fe2000f8e02ff */
[----:B------:R-:W-:Y:S01]  /*3bd0*/  LEA R54, P4, R81, UR14, 0x1 ;  /* 0x0000000e51367c11 */ /* 0x000fe2000f8808ff */
[----:B------:R-:W-:Y:S01]  /*3be0*/  IMAD R63, R85, UR7, RZ ;  /* 0x00000007553f7c24 */ /* 0x000fe2000f8e02ff */
[----:B------:R-:W-:Y:S02]  /*3bf0*/  ISETP.LT.AND P0, PT, R8, R4, P0 ;  /* 0x000000040800720c */ /* 0x000fe40000701270 */
[----:B------:R-:W-:-:S02]  /*3c00*/  SHF.R.U32.HI R96, RZ, 0x8, R56 ;  /* 0x00000008ff607819 */ /* 0x000fc40000011638 */
[----:B------:R-:W-:Y:S02]  /*3c10*/  LEA.HI.X.SX32 R4, R81, UR15, 0x1, P4 ;  /* 0x0000000f51047c11 */ /* 0x000fe4000a0f0eff */
[-C--:B------:R-:W-:Y:S01]  /*3c20*/  LEA R56, P3, R59, R54.reuse, 0x1 ;  /* 0x000000363b387211 */ /* 0x080fe200078608ff */
[----:B------:R-:W-:Y:S01]  /*3c30*/  IMAD R65, R86, UR7, RZ ;  /* 0x0000000756417c24 */ /* 0x000fe2000f8e02ff */
[----:B------:R-:W-:Y:S01]  /*3c40*/  ISETP.GE.U32.AND P6, PT, R58, 0x7fffffd1, PT ;  /* 0x7fffffd13a00780c */ /* 0x000fe20003fc6070 */
[----:B------:R-:W-:Y:S01]  /*3c50*/  IMAD R93, R57, UR7, RZ ;  /* 0x00000007395d7c24 */ /* 0x000fe2000f8e02ff */
[----:B------:R-:W-:Y:S01]  /*3c60*/  LEA R58, P4, R61, R54, 0x1 ;  /* 0x000000363d3a7211 */ /* 0x000fe200078808ff */
[----:B------:R-:W-:Y:S01]  /*3c70*/  IMAD R69, R88, UR7, RZ ;  /* 0x0000000758457c24 */ /* 0x000fe2000f8e02ff */
[----:B------:R-:W-:Y:S02]  /*3c80*/  LEA.HI.X.SX32 R57, R59, R4, 0x1, P3 ;  /* 0x000000043b397211 */ /* 0x000fe400018f0eff */
[----:B------:R-:W-:Y:S01]  /*3c90*/  LEA R60, P3, R63, R54, 0x1 ;  /* 0x000000363f3c7211 */ /* 0x000fe200078608ff */
[----:B------:R-:W-:Y:S01]  /*3ca0*/  IMAD R71, R89, UR7, RZ ;  /* 0x0000000759477c24 */ /* 0x000fe2000f8e02ff */
[----:B------:R-:W-:-:S02]  /*3cb0*/  LEA.HI.X.SX32 R59, R61, R4, 0x1, P4 ;  /* 0x000000043d3b7211 */ /* 0x000fc400020f0eff */
[----:B------:R-:W-:Y:S01]  /*3cc0*/  LEA R62, P4, R65, R54, 0x1 ;  /* 0x00000036413e7211 */ /* 0x000fe200078808ff */
[----:B------:R-:W-:Y:S01]  /*3cd0*/  IMAD R73, R66, UR7, RZ ;  /* 0x0000000742497c24 */ /* 0x000fe2000f8e02ff */
[----:B------:R-:W-:Y:S02]  /*3ce0*/  LEA.HI.X.SX32 R61, R63, R4, 0x1, P3 ;  /* 0x000000043f3d7211 */ /* 0x000fe400018f0eff */
[----:B------:R-:W-:Y:S01]  /*3cf0*/  LEA R64, P3, R69, R54, 0x1 ;  /* 0x0000003645407211 */ /* 0x000fe200078608ff */
[----:B------:R-:W-:Y:S01]  /*3d00*/  IMAD R81, R90, UR7, RZ ;  /* 0x000000075a517c24 */ /* 0x000fe2000f8e02ff */
[----:B------:R-:W-:Y:S02]  /*3d10*/  LEA.HI.X.SX32 R63, R65, R4, 0x1, P4 ;  /* 0x00000004413f7211 */ /* 0x000fe400020f0eff */
[----:B------:R-:W-:Y:S01]  /*3d20*/  LEA R66, P4, R71, R54, 0x1 ;  /* 0x0000003647427211 */ /* 0x000fe200078808ff */
[----:B------:R-:W-:Y:S01]  /*3d30*/  IMAD R85, R72, UR7, RZ ;  /* 0x0000000748557c24 */ /* 0x000fe2000f8e02ff */
[----:B------:R-:W-:Y:S01]  /*3d40*/  LEA.HI.X.SX32 R65, R69, R4, 0x1, P3 ;  /* 0x0000000445417211 */ /* 0x000fe200018f0eff */
[----:B------:R-:W-:Y:S01]  /*3d50*/  IMAD R109, R67, UR7, RZ ;  /* 0x00000007436d7c24 */ /* 0x000fe2000f8e02ff */
[----:B------:R-:W-:Y:S01]  /*3d60*/  LEA R68, P3, R73, R54, 0x1 ;  /* 0x0000003649447211 */ /* 0x000fe200078608ff */
[----:B------:R-:W-:Y:S01]  /*3d70*/  IMAD R89, R92, UR7, RZ ;  /* 0x000000075c597c24 */ /* 0x000fe2000f8e02ff */
[----:B------:R-:W-:-:S02]  /*3d80*/  LEA.HI.X.SX32 R67, R71, R4, 0x1, P4 ;  /* 0x0000000447437211 */ /* 0x000fc400020f0eff */
[----:B------:R-:W-:Y:S02]  /*3d90*/  LEA R70, P4, R81, R54, 0x1 ;  /* 0x0000003651467211 */ /* 0x000fe400078808ff */
[----:B------:R-:W-:Y:S01]  /*3da0*/  LEA.HI.X.SX32 R69, R73, R4, 0x1, P3 ;  /* 0x0000000449457211 */ /* 0x000fe200018f0eff */
[----:B------:R-:W-:Y:S01]  /*3db0*/  IMAD R103, R74, UR7, RZ ;  /* 0x000000074a677c24 */ /* 0x000fe2000f8e02ff */
[----:B------:R-:W-:Y:S02]  /*3dc0*/  LEA R72, P3, R85, R54, 0x1 ;  /* 0x0000003655487211 */ /* 0x000fe400078608ff */
[----:B------:R-:W-:Y:S02]  /*3dd0*/  LEA.HI.X.SX32 R71, R81, R4, 0x1, P4 ;  /* 0x0000000451477211 */ /* 0x000fe400020f0eff */
[----:B------:R-:W-:Y:S01]  /*3de0*/  LEA R74, P4, R89, R54, 0x1 ;  /* 0x00000036594a7211 */ /* 0x000fe200078808ff */
[----:B------:R-:W-:Y:S01]  /*3df0*/  IMAD R105, R76, UR7, RZ ;  /* 0x000000074c697c24 */ /* 0x000fe2000f8e02ff */
[----:B------:R-:W-:Y:S01]  /*3e00*/  LEA.HI.X.SX32 R73, R85, R4, 0x1, P3 ;  /* 0x0000000455497211 */ /* 0x000fe200018f0eff */
[----:B------:R-:W-:Y:S01]  /*3e10*/  IMAD R113, R75, UR7, RZ ;  /* 0x000000074b717c24 */ /* 0x000fe2000f8e02ff */
[----:B------:R-:W-:Y:S01]  /*3e20*/  LEA R76, P3, R93, R54, 0x1 ;  /* 0x000000365d4c7211 */ /* 0x000fe200078608ff */
[----:B------:R-:W-:Y:S01]  /*3e30*/  IMAD R111, R78, UR7, RZ ;  /* 0x000000074e6f7c24 */ /* 0x000fe2000f8e02ff */
[----:B------:R-:W-:Y:S01]  /*3e40*/  LEA.HI.X.SX32 R75, R89, R4, 0x1, P4 ;  /* 0x00000004594b7211 */ /* 0x000fe200020f0eff */
[----:B------:R-:W-:Y:S01]  /*3e50*/  IMAD R107, R77, UR7, RZ ;  /* 0x000000074d6b7c24 */ /* 0x000fe2000f8e02ff */
[----:B------:R-:W-:-:S02]  /*3e60*/  LEA R78, P4, R103, R54, 0x1 ;  /* 0x00000036674e7211 */ /* 0x000fc400078808ff */
[----:B------:R-:W-:Y:S01]  /*3e70*/  LEA.HI.X.SX32 R77, R93, R4, 0x1, P3 ;  /* 0x000000045d4d7211 */ /* 0x000fe200018f0eff */
[----:B------:R-:W-:Y:S01]  /*3e80*/  IMAD R93, R79, UR7, RZ ;  /* 0x000000074f5d7c24 */ /* 0x000fe2000f8e02ff */
[----:B------:R-:W-:Y:S02]  /*3e90*/  LEA R80, P3, R105, R54, 0x1 ;  /* 0x0000003669507211 */ /* 0x000fe400078608ff */
[----:B------:R-:W-:Y:S02]  /*3ea0*/  LEA.HI.X.SX32 R79, R103, R4, 0x1, P4 ;  /* 0x00000004674f7211 */ /* 0x000fe400020f0eff */
[----:B------:R-:W-:Y:S01]  /*3eb0*/  LEA R82, P4, R107, R54, 0x1 ;  /* 0x000000366b527211 */ /* 0x000fe200078808ff */
[----:B------:R-:W-:Y:S01]  /*3ec0*/  IMAD R103, R83, UR7, RZ ;  /* 0x0000000753677c24 */ /* 0x000fe2000f8e02ff */
[----:B------:R-:W-:Y:S02]  /*3ed0*/  LEA.HI.X.SX32 R81, R105, R4, 0x1, P3 ;  /* 0x0000000469517211 */ /* 0x000fe400018f0eff */
[----:B------:R-:W-:-:S02]  /*3ee0*/  LEA R84, P3, R109, R54, 0x1 ;  /* 0x000000366d547211 */ /* 0x000fc400078608ff */
[----:B------:R-:W-:Y:S02]  /*3ef0*/  LEA.HI.X.SX32 R83, R107, R4, 0x1, P4 ;  /* 0x000000046b537211 */ /* 0x000fe400020f0eff */
[----:B------:R-:W-:Y:S01]  /*3f00*/  LEA R86, P4, R111, R54, 0x1 ;  /* 0x000000366f567211 */ /* 0x000fe200078808ff */
[----:B------:R-:W-:Y:S01]  /*3f10*/  IMAD R105, R87, UR7, RZ ;  /* 0x0000000757697c24 */ /* 0x000fe2000f8e02ff */
[----:B------:R-:W-:Y:S02]  /*3f20*/  LEA.HI.X.SX32 R85, R109, R4, 0x1, P3 ;  /* 0x000000046d557211 */ /* 0x000fe400018f0eff */
[----:B------:R-:W-:Y:S02]  /*3f30*/  LEA R88, P3, R113, R54, 0x1 ;  /* 0x0000003671587211 */ /* 0x000fe400078608ff */
[----:B------:R-:W-:Y:S02]  /*3f40*/  LEA.HI.X.SX32 R87, R111, R4, 0x1, P4 ;  /* 0x000000046f577211 */ /* 0x000fe400020f0eff */
[----:B------:R-:W-:Y:S01]  /*3f50*/  LEA R90, P4, R93, R54, 0x1 ;  /* 0x000000365d5a7211 */ /* 0x000fe200078808ff */
[----:B------:R-:W-:Y:S01]  /*3f60*/  IMAD R107, R91, UR7, RZ ;  /* 0x000000075b6b7c24 */ /* 0x000fe2000f8e02ff */
[----:B------:R-:W-:-:S02]  /*3f70*/  LEA.HI.X.SX32 R89, R113, R4, 0x1, P3 ;  /* 0x0000000471597211 */ /* 0x000fc400018f0eff */
[----:B------:R-:W-:Y:S02]  /*3f80*/  LEA R92, P3, R103, R54, 0x1 ;  /* 0x00000036675c7211 */ /* 0x000fe400078608ff */
[----:B------:R-:W-:Y:S02]  /*3f90*/  LEA.HI.X.SX32 R91, R93, R4, 0x1, P4 ;  /* 0x000000045d5b7211 */ /* 0x000fe400020f0eff */
[----:B------:R-:W-:Y:S02]  /*3fa0*/  LEA R94, P4, R105, R54, 0x1 ;  /* 0x00000036695e7211 */ /* 0x000fe400078808ff */
[-C--:B------:R-:W-:Y:S01]  /*3fb0*/  LEA.HI.X.SX32 R93, R103, R4.reuse, 0x1, P3 ;  /* 0x00000004675d7211 */ /* 0x080fe200018f0eff */
[----:B------:R-:W-:Y:S01]  /*3fc0*/  IMAD R103, R95, UR7, RZ ;  /* 0x000000075f677c24 */ /* 0x000fe2000f8e02ff */
[----:B------:R-:W-:Y:S02]  /*3fd0*/  LOP3.LUT P3, RZ, R96, 0x1, RZ, 0xc0, !PT ;  /* 0x0000000160ff7812 */ /* 0x000fe4000786c0ff */
[----:B------:R-:W-:-:S02]  /*3fe0*/  LEA.HI.X.SX32 R95, R105, R4, 0x1, P4 ;  /* 0x00000004695f7211 */ /* 0x000fc400020f0eff */
[----:B------:R-:W-:Y:S01]  /*3ff0*/  LEA R96, P4, R107, R54, 0x1 ;  /* 0x000000366b607211 */ /* 0x000fe200078808ff */
[----:B------:R-:W-:-:S03]  /*4000*/  IMAD R105, R97, UR7, RZ ;  /* 0x0000000761697c24 */ /* 0x000fc6000f8e02ff */
[----:B------:R-:W-:Y:S02]  /*4010*/  LEA.HI.X.SX32 R97, R107, R4, 0x1, P4 ;  /* 0x000000046b617211 */ /* 0x000fe400020f0eff */
[----:B------:R-:W-:Y:S01]  /*4020*/  LEA R98, P4, R103, R54, 0x1 ;  /* 0x0000003667627211 */ /* 0x000fe200078808ff */
[----:B------:R-:W-:-:S03]  /*4030*/  IMAD R107, R99, UR7, RZ ;  /* 0x00000007636b7c24 */ /* 0x000fc6000f8e02ff */
[----:B------:R-:W-:Y:S02]  /*4040*/  LEA.HI.X.SX32 R99, R103, R4, 0x1, P4 ;  /* 0x0000000467637211 */ /* 0x000fe400020f0eff */
[----:B------:R-:W-:Y:S01]  /*4050*/  LEA R100, P4, R105, R54, 0x1 ;  /* 0x0000003669647211 */ /* 0x000fe200078808ff */
[----:B------:R-:W-:Y:S01]  /*4060*/  IMAD R109, R101, UR7, RZ ;  /* 0x00000007656d7c24 */ /* 0x000fe2000f8e02ff */
[----:B------:R-:W-:-:S04]  /*4070*/  @!UP1 UIADD3 UR4, UPT, UPT, -UR5, 0x100000, URZ ;  /* 0x0010000005049890 */ /* 0x000fc8000fffe1ff */
[----:B------:R-:W-:Y:S02]  /*4080*/  @!UP1 USHF.L.U32 UR5, UR4, 0xb, URZ ;  /* 0x0000000b04059899 */ /* 0x000fe400080006ff */
[----:B------:R-:W-:Y:S01]  /*4090*/  @!UP1 USHF.L.U32 UR4, UR4, 0x1, URZ ;  /* 0x0000000104049899 */ /* 0x000fe200080006ff */
[----:B------:R-:W-:Y:S02]  /*40a0*/  LEA.HI.X.SX32 R101, R105, R4, 0x1, P4 ;  /* 0x0000000469657211 */ /* 0x000fe400020f0eff */
[----:B------:R-:W-:Y:S01]  /*40b0*/  LEA R102, P4, R107, R54, 0x1 ;  /* 0x000000366b667211 */ /* 0x000fe200078808ff */
[----:B------:R-:W-:-:S03]  /*40c0*/  IMAD R111, R52, UR7, RZ ;  /* 0x00000007346f7c24 */ /* 0x000fc6000f8e02ff */
[----:B------:R-:W-:Y:S02]  /*40d0*/  LEA.HI.X.SX32 R103, R107, R4, 0x1, P4 ;  /* 0x000000046b677211 */ /* 0x000fe400020f0eff */
[C---:B------:R-:W-:Y:S01]  /*40e0*/  LEA R104, P4, R109.reuse, R54, 0x1 ;  /* 0x000000366d687211 */ /* 0x040fe200078808ff */
[----:B------:R-:W-:Y:S01]  /*40f0*/  VOTEU.ALL UP1, P1 ;  /* 0x0000000000ff7886 */ /* 0x000fe20000820000 */
[----:B------:R-:W-:Y:S02]  /*4100*/  IMAD R113, R50, UR7, RZ ;  /* 0x0000000732717c24 */ /* 0x000fe4000f8e02ff */
[----:B------:R-:W-:Y:S02]  /*4110*/  LEA.HI.X.SX32 R105, R109, R4, 0x1, P4 ;  /* 0x000000046d697211 */ /* 0x000fe400020f0eff */
[C---:B------:R-:W-:Y:S01]  /*4120*/  LEA R106, P4, R111.reuse, R54, 0x1 ;  /* 0x000000366f6a7211 */ /* 0x040fe200078808ff */
[----:B------:R0:W1:Y:S01]  /*4130*/  @!UP1 SYNCS.EXCH.64 URZ, [UR9+0xc008], UR4 ;  /* 0x00c0080409ff95b2 */ /* 0x0000620008000100 */
[----:B---3--:R3:W-:Y:S02]  /*4140*/  STS.U16 [R10+UR9], R55 ;  /* 0x000000370a007988 */ /* 0x0087e40008000409 */
[----:B------:R-:W-:-:S02]  /*4150*/  LEA.HI.X.SX32 R107, R111, R4, 0x1, P4 ;  /* 0x000000046f6b7211 */ /* 0x000fc400020f0eff */
[C---:B------:R-:W-:Y:S01]  /*4160*/  LEA R108, P4, R113.reuse, R54, 0x1 ;  /* 0x00000036716c7211 */ /* 0x040fe200078808ff */
[----:B------:R-:W-:Y:S02]  /*4170*/  IMAD R115, R46, UR7, RZ ;  /* 0x000000072e737c24 */ /* 0x000fe4000f8e02ff */
[----:B---3--:R-:W-:Y:S01]  /*4180*/  IMAD R55, R48, UR7, RZ ;  /* 0x0000000730377c24 */ /* 0x008fe2000f8e02ff */
[----:B------:R-:W-:-:S04]  /*4190*/  LEA.HI.X.SX32 R109, R113, R4, 0x1, P4 ;  /* 0x00000004716d7211 */ /* 0x000fc800020f0eff */
[----:B------:R-:W-:Y:S01]  /*41a0*/  LEA R110, P4, R55, R54, 0x1 ;  /* 0x00000036376e7211 */ /* 0x000fe200078808ff */
[----:B------:R-:W-:-:S03]  /*41b0*/  IMAD R117, R44, UR7, RZ ;  /* 0x000000072c757c24 */ /* 0x000fc6000f8e02ff */
[----:B------:R-:W-:Y:S02]  /*41c0*/  LEA.HI.X.SX32 R111, R55, R4, 0x1, P4 ;  /* 0x00000004376f7211 */ /* 0x000fe400020f0eff */
[----:B------:R-:W-:Y:S01]  /*41d0*/  LEA R112, P4, R115, R54, 0x1 ;  /* 0x0000003673707211 */ /* 0x000fe200078808ff */
[----:B------:R-:W-:-:S03]  /*41e0*/  IMAD R55, R42, UR7, RZ ;  /* 0x000000072a377c24 */ /* 0x000fc6000f8e02ff */
[----:B------:R-:W-:Y:S02]  /*41f0*/  LEA.HI.X.SX32 R113, R115, R4, 0x1, P4 ;  /* 0x0000000473717211 */ /* 0x000fe400020f0eff */
[----:B------:R-:W-:Y:S01]  /*4200*/  LEA R114, P4, R117, R54, 0x1 ;  /* 0x0000003675727211 */ /* 0x000fe200078808ff */
[----:B------:R-:W-:-:S03]  /*4210*/  IMAD R239, R6, UR7, RZ ;  /* 0x0000000706ef7c24 */ /* 0x000fc6000f8e02ff */
[----:B------:R-:W-:Y:S02]  /*4220*/  LEA.HI.X.SX32 R115, R117, R4, 0x1, P4 ;  /* 0x0000000475737211 */ /* 0x000fe400020f0eff */
[C---:B------:R-:W-:Y:S02]  /*4230*/  LEA R116, P4, R55.reuse, R54, 0x1 ;  /* 0x0000003637747211 */ /* 0x040fe400078808ff */
[C---:B------:R-:W-:Y:S02]  /*4240*/  LOP3.LUT R6, R10.reuse, 0x10, RZ, 0x3c, !PT ;  /* 0x000000100a067812 */ /* 0x040fe400078e3cff */
[----:B------:R-:W-:Y:S02]  /*4250*/  LEA.HI.X.SX32 R117, R55, R4, 0x1, P4 ;  /* 0x0000000437757211 */ /* 0x000fe400020f0eff */
[C---:B------:R-:W-:Y:S01]  /*4260*/  LEA R54, P4, R239.reuse, R54, 0x1 ;  /* 0x00000036ef367211 */ /* 0x040fe200078808ff */
[----:B----4-:R3:W-:Y:S03]  /*4270*/  STS.U16 [R10+UR9+0x2000], R5 ;  /* 0x002000050a007988 */ /* 0x0107e60008000409 */
[----:B------:R-:W-:Y:S01]  /*4280*/  LEA.HI.X.SX32 R55, R239, R4, 0x1, P4 ;  /* 0x00000004ef377211 */ /* 0x000fe200020f0eff */
[----:B-----5:R-:W-:Y:S01]  /*4290*/  STS.U16 [R10+UR9+0x400], R237 ;  /* 0x000400ed0a007988 */ /* 0x020fe20008000409 */
[----:B------:R-:W-:-:S03]  /*42a0*/  LOP3.LUT R4, R10, 0x30, RZ, 0x3c, !PT ;  /* 0x000000300a047812 */ /* 0x000fc600078e3cff */
[----:B--2---:R-:W-:Y:S01]  /*42b0*/  STS.U16 [R10+UR9+0x2400], R235 ;  /* 0x002400eb0a007988 */ /* 0x004fe20008000409 */
[----:B---3--:R-:W-:-:S03]  /*42c0*/  LOP3.LUT R5, R10, 0x20, RZ, 0x3c, !PT ;  /* 0x000000200a057812 */ /* 0x008fc600078e3cff */
[----:B------:R-:W-:Y:S04]  /*42d0*/  STS.U16 [R10+UR9+0x800], R233 ;  /* 0x000800e90a007988 */ /* 0x000fe80008000409 */
[----:B------:R-:W-:Y:S04]  /*42e0*/  STS.U16 [R10+UR9+0x2800], R231 ;  /* 0x002800e70a007988 */ /* 0x000fe80008000409 */
[----:B------:R-:W-:Y:S04]  /*42f0*/  STS.U16 [R10+UR9+0xc00], R229 ;  /* 0x000c00e50a007988 */ /* 0x000fe80008000409 */
[----:B------:R-:W-:Y:S04]  /*4300*/  STS.U16 [R10+UR9+0x2c00], R227 ;  /* 0x002c00e30a007988 */ /* 0x000fe80008000409 */
[----:B------:R2:W-:Y:S04]  /*4310*/  STS.U16 [R6+UR9+0xc80], R3 ;  /* 0x000c800306007988 */ /* 0x0005e80008000409 */
[----:B------:R-:W-:Y:S04]  /*4320*/  STS.U16 [R6+UR9+0x480], R219 ;  /* 0x000480db06007988 */ /* 0x000fe80008000409 */
[----:B------:R-:W-:Y:S01]  /*4330*/  STS.U16 [R6+UR9+0x2480], R225 ;  /* 0x002480e106007988 */ /* 0x000fe20008000409 */
[----:B--2---:R-:W-:-:S03]  /*4340*/  LOP3.LUT R3, R10, 0x40, RZ, 0x3c, !PT ;  /* 0x000000400a037812 */ /* 0x004fc600078e3cff */
[----:B------:R-:W-:Y:S04]  /*4350*/  STS.U16 [R6+UR9+0x880], R223 ;  /* 0x000880df06007988 */ /* 0x000fe80008000409 */
        /* <DEDUP_REMOVED lines=20> */
[----:B------:R-:W-:Y:S01]  /*44a0*/  STS.U16 [R4+UR9+0x2d80], R49 ;  /* 0x002d803104007988 */ /* 0x000fe20008000409 */
[----:B------:R-:W-:-:S03]  /*44b0*/  IMAD R212, R14, 0x7, RZ ;  /* 0x000000070ed47824 */ /* 0x000fc600078e02ff */
[----:B------:R2:W-:Y:S01]  /*44c0*/  STS.U16 [R3+UR9+0x600], R0 ;  /* 0x0006000003007988 */ /* 0x0005e20008000409 */
[C---:B------:R-:W-:Y:S02]  /*44d0*/  IMAD R214, R14.reuse, 0xf, RZ ;  /* 0x0000000f0ed67824 */ /* 0x040fe400078e02ff */
[C---:B------:R-:W-:Y:S01]  /*44e0*/  IMAD R216, R14.reuse, 0x17, RZ ;  /* 0x000000170ed87824 */ /* 0x040fe200078e02ff */
[----:B------:R-:W-:Y:S01]  /*44f0*/  STS.U16 [R3+UR9+0x200], R26 ;  /* 0x0002001a03007988 */ /* 0x000fe20008000409 */
[----:B------:R-:W-:Y:S01]  /*4500*/  IMAD R218, R14, 0x1f, RZ ;  /* 0x0000001f0eda7824 */ /* 0x000fe200078e02ff */
[----:B--2---:R-:W-:Y:S02]  /*4510*/  LOP3.LUT R0, R10, 0x60, RZ, 0x3c, !PT ;  /* 0x000000600a007812 */ /* 0x004fe400078e3cff */
[----:B------:R-:W-:Y:S01]  /*4520*/  STS.U16 [R3+UR9+0x2200], R24 ;  /* 0x0022001803007988 */ /* 0x000fe20008000409 */
[----:B------:R-:W-:-:S03]  /*4530*/  IMAD.WIDE R248, R212, 0x2, R250 ;  /* 0x00000002d4f87825 */ /* 0x000fc600078e02fa */
[----:B------:R-:W-:Y:S01]  /*4540*/  STS.U16 [R3+UR9+0x2600], R22 ;  /* 0x0026001603007988 */ /* 0x000fe20008000409 */
[----:B------:R-:W-:-:S03]  /*4550*/  IMAD.WIDE R206, R214, 0x2, R250 ;  /* 0x00000002d6ce7825 */ /* 0x000fc600078e02fa */
[----:B------:R-:W-:Y:S01]  /*4560*/  STS.U16 [R3+UR9+0xa00], R12 ;  /* 0x000a000c03007988 */ /* 0x000fe20008000409 */
[----:B------:R-:W-:-:S03]  /*4570*/  IMAD.WIDE R208, R216, 0x2, R250 ;  /* 0x00000002d8d07825 */ /* 0x000fc600078e02fa */
[----:B------:R-:W-:Y:S01]  /*4580*/  STS.U16 [R3+UR9+0x2a00], R20 ;  /* 0x002a001403007988 */ /* 0x000fe20008000409 */
[----:B------:R-:W-:-:S03]  /*4590*/  IMAD.WIDE R210, R218, 0x2, R250 ;  /* 0x00000002dad27825 */ /* 0x000fc600078e02fa */
[----:B------:R-:W-:Y:S04]  /*45a0*/  STS.U16 [R3+UR9+0xe00], R18 ;  /* 0x000e001203007988 */ /* 0x000fe80008000409 */
[----:B------:R-:W-:Y:S01]  /*45b0*/  STS.U16 [R3+UR9+0x2e00], R16 ;  /* 0x002e001003007988 */ /* 0x000fe20008000409 */
[----:B------:R-:W-:-:S03]  /*45c0*/  PRMT R46, RZ, 0x7610, R46 ;  /* 0x00007610ff2e7816 */ /* 0x000fc6000000002e */
[----:B------:R-:W-:Y:S01]  /*45d0*/  STS.U16 [R2+UR9+0x280], R45 ;  /* 0x0002802d02007988 */ /* 0x000fe20008000409 */
[----:B------:R-:W-:-:S03]  /*45e0*/  PRMT R44, RZ, 0x7610, R44 ;  /* 0x00007610ff2c7816 */ /* 0x000fc6000000002c */
[----:B------:R2:W-:Y:S01]  /*45f0*/  STS.U16 [R2+UR9+0x2280], R43 ;  /* 0x0022802b02007988 */ /* 0x0005e20008000409 */
[----:B------:R-:W-:-:S03]  /*4600*/  PRMT R42, RZ, 0x7610, R42 ;  /* 0x00007610ff2a7816 */ /* 0x000fc6000000002a */
[----:B------:R3:W-:Y:S01]  /*4610*/  STS.U16 [R2+UR9+0x680], R41 ;  /* 0x0006802902007988 */ /* 0x0007e20008000409 */
[----:B------:R-:W-:-:S03]  /*4620*/  PRMT R40, RZ, 0x7610, R40 ;  /* 0x00007610ff287816 */ /* 0x000fc60000000028 */
[----:B------:R4:W-:Y:S01]  /*4630*/  STS.U16 [R2+UR9+0x2680], R39 ;  /* 0x0026802702007988 */ /* 0x0009e20008000409 */
[----:B------:R-:W-:-:S03]  /*4640*/  PRMT R38, RZ, 0x7610, R38 ;  /* 0x00007610ff267816 */ /* 0x000fc60000000026 */
[----:B------:R5:W-:Y:S01]  /*4650*/  STS.U16 [R2+UR9+0xa80], R17 ;  /* 0x000a801102007988 */ /* 0x000be20008000409 */
[----:B--2---:R-:W-:-:S03]  /*4660*/  PRMT R43, RZ, 0x7610, R43 ;  /* 0x00007610ff2b7816 */ /* 0x004fc6000000002b */
[----:B------:R2:W-:Y:S01]  /*4670*/  STS.U16 [R2+UR9+0x2a80], R19 ;  /* 0x002a801302007988 */ /* 0x0005e20008000409 */
[----:B---3--:R-:W-:-:S03]  /*4680*/  PRMT R41, RZ, 0x7610, R41 ;  /* 0x00007610ff297816 */ /* 0x008fc60000000029 */
[----:B------:R3:W-:Y:S01]  /*4690*/  STS.U16 [R2+UR9+0xe80], R21 ;  /* 0x000e801502007988 */ /* 0x0007e20008000409 */
[----:B----4-:R-:W-:-:S03]  /*46a0*/  PRMT R39, RZ, 0x7610, R39 ;  /* 0x00007610ff277816 */ /* 0x010fc60000000027 */
[----:B------:R4:W-:Y:S01]  /*46b0*/  STS.U16 [R2+UR9+0x2e80], R23 ;  /* 0x002e801702007988 */ /* 0x0009e20008000409 */
[----:B-----5:R-:W-:Y:S01]  /*46c0*/  PRMT R17, RZ, 0x7610, R17 ;  /* 0x00007610ff117816 */ /* 0x020fe20000000011 */
[----:B------:R-:W-:Y:S01]  /*46d0*/  IMAD.WIDE R212, R212, 0x2, R246 ;  /* 0x00000002d4d47825 */ /* 0x000fe200078e02f6 */
[----:B--2---:R-:W-:Y:S01]  /*46e0*/  PRMT R19, RZ, 0x7610, R19 ;  /* 0x00007610ff137816 */ /* 0x004fe20000000013 */
[----:B------:R2:W-:Y:S01]  /*46f0*/  STS.U16 [R0+UR9+0x300], R25 ;  /* 0x0003001900007988 */ /* 0x0005e20008000409 */
[----:B------:R-:W-:Y:S01]  /*4700*/  PRMT R36, RZ, 0x7610, R36 ;  /* 0x00007610ff247816 */ /* 0x000fe20000000024 */
[----:B------:R-:W-:Y:S01]  /*4710*/  IMAD.WIDE R214, R214, 0x2, R246 ;  /* 0x00000002d6d67825 */ /* 0x000fe200078e02f6 */
[----:B---3--:R-:W-:Y:S01]  /*4720*/  PRMT R21, RZ, 0x7610, R21 ;  /* 0x00007610ff157816 */ /* 0x008fe20000000015 */
[----:B------:R-:W3:Y:S01]  /*4730*/  @!P5 LDG.E.U16 R17, desc[UR22][R248.64] ;  /* 0x00000016f811d981 */ /* 0x000ee2000c1e1500 */
[----:B------:R-:W-:Y:S01]  /*4740*/  PRMT R34, RZ, 0x7610, R34 ;  /* 0x00007610ff227816 */ /* 0x000fe20000000022 */
[----:B------:R-:W-:Y:S01]  /*4750*/  IMAD.WIDE R216, R216, 0x2, R246 ;  /* 0x00000002d8d87825 */ /* 0x000fe200078e02f6 */
[----:B----4-:R-:W-:Y:S01]  /*4760*/  PRMT R23, RZ, 0x7610, R23 ;  /* 0x00007610ff177816 */ /* 0x010fe20000000017 */
[----:B------:R-:W4:Y:S01]  /*4770*/  @!P6 LDG.E.U16 R43, desc[UR22][R206.64] ;  /* 0x00000016ce2be981 */ /* 0x000f22000c1e1500 */
[----:B------:R-:W-:Y:S01]  /*4780*/  PRMT R32, RZ, 0x7610, R32 ;  /* 0x00007610ff207816 */ /* 0x000fe20000000020 */
[----:B------:R-:W-:Y:S01]  /*4790*/  IMAD.WIDE R218, R218, 0x2, R246 ;  /* 0x00000002dada7825 */ /* 0x000fe200078e02f6 */
[----:B--2---:R-:W-:Y:S01]  /*47a0*/  PRMT R25, RZ, 0x7610, R25 ;  /* 0x00007610ff197816 */ /* 0x004fe20000000019 */
[----:B------:R-:W2:Y:S01]  /*47b0*/  @P3 LDG.E.U16 R39, desc[UR22][R208.64] ;  /* 0x00000016d0273981 */ /* 0x000ea2000c1e1500 */
[----:B------:R-:W-:-:S02]  /*47c0*/  PRMT R30, RZ, 0x7610, R30 ;  /* 0x00007610ff1e7816 */ /* 0x000fc4000000001e */
[----:B------:R-:W-:Y:S01]  /*47d0*/  PRMT R28, RZ, 0x7610, R28 ;  /* 0x00007610ff1c7816 */ /* 0x000fe2000000001c */
[----:B------:R-:W5:Y:S01]  /*47e0*/  @!P2 LDG.E.U16 R23, desc[UR22][R210.64] ;  /* 0x00000016d217a981 */ /* 0x000f62000c1e1500 */
[----:B------:R-:W-:Y:S02]  /*47f0*/  PRMT R26, RZ, 0x7610, R26 ;  /* 0x00007610ff1a7816 */ /* 0x000fe4000000001a */
[----:B------:R-:W-:Y:S01]  /*4800*/  PRMT R24, RZ, 0x7610, R24 ;  /* 0x00007610ff187816 */ /* 0x000fe20000000018 */
[----:B------:R-:W5:Y:S01]  /*4810*/  @!P5 LDG.E.U16 R19, desc[UR22][R212.64] ;  /* 0x00000016d413d981 */ /* 0x000f62000c1e1500 */
[----:B------:R-:W-:Y:S02]  /*4820*/  PRMT R16, RZ, 0x7610, R16 ;  /* 0x00007610ff107816 */ /* 0x000fe40000000010 */
[----:B------:R-:W-:Y:S01]  /*4830*/  PRMT R22, RZ, 0x7610, R22 ;  /* 0x00007610ff167816 */ /* 0x000fe20000000016 */
[----:B------:R-:W5:Y:S01]  /*4840*/  @!P6 LDG.E.U16 R41, desc[UR22][R214.64] ;  /* 0x00000016d629e981 */ /* 0x000f62000c1e1500 */
[----:B------:R-:W-:-:S02]  /*4850*/  PRMT R20, RZ, 0x7610, R20 ;  /* 0x00007610ff147816 */ /* 0x000fc40000000014 */
[----:B------:R-:W-:Y:S01]  /*4860*/  PRMT R18, RZ, 0x7610, R18 ;  /* 0x00007610ff127816 */ /* 0x000fe20000000012 */
[----:B------:R-:W5:Y:S01]  /*4870*/  @P3 LDG.E.U16 R25, desc[UR22][R216.64] ;  /* 0x00000016d8193981 */ /* 0x000f62000c1e1500 */
[----:B------:R-:W-:Y:S02]  /*4880*/  PRMT R222, RZ, 0x7610, R222 ;  /* 0x00007610ffde7816 */ /* 0x000fe400000000de */
[----:B------:R-:W-:Y:S01]  /*4890*/  PRMT R224, RZ, 0x7610, R224 ;  /* 0x00007610ffe07816 */ /* 0x000fe200000000e0 */
[----:B------:R-:W5:Y:S01]  /*48a0*/  @!P2 LDG.E.U16 R21, desc[UR22][R218.64] ;  /* 0x00000016da15a981 */ /* 0x000f62000c1e1500 */
[----:B------:R-:W-:Y:S02]  /*48b0*/  PRMT R226, RZ, 0x7610, R226 ;  /* 0x00007610ffe27816 */ /* 0x000fe400000000e2 */
[----:B------:R-:W-:Y:S01]  /*48c0*/  PRMT R228, RZ, 0x7610, R228 ;  /* 0x00007610ffe47816 */ /* 0x000fe200000000e4 */
[----:B------:R-:W5:Y:S01]  /*48d0*/  @P0 LDG.E.U16 R46, desc[UR22][R56.64] ;  /* 0x00000016382e0981 */ /* 0x000f62000c1e1500 */
[----:B------:R-:W-:-:S02]  /*48e0*/  PRMT R230, RZ, 0x7610, R230 ;  /* 0x00007610ffe67816 */ /* 0x000fc400000000e6 */
[----:B------:R-:W-:Y:S01]  /*48f0*/  PRMT R232, RZ, 0x7610, R232 ;  /* 0x00007610ffe87816 */ /* 0x000fe200000000e8 */
[----:B------:R-:W5:Y:S01]  /*4900*/  @P0 LDG.E.U16 R44, desc[UR22][R60.64] ;  /* 0x000000163c2c0981 */ /* 0x000f62000c1e1500 */
[----:B------:R-:W-:Y:S02]  /*4910*/  PRMT R234, RZ, 0x7610, R234 ;  /* 0x00007610ffea7816 */ /* 0x000fe400000000ea */
[----:B------:R-:W-:Y:S01]  /*4920*/  PRMT R236, RZ, 0x7610, R236 ;  /* 0x00007610ffec7816 */ /* 0x000fe200000000ec */
[----:B------:R-:W5:Y:S01]  /*4930*/  @P0 LDG.E.U16 R42, desc[UR22][R64.64] ;  /* 0x00000016402a0981 */ /* 0x000f62000c1e1500 */
        /* <DEDUP_REMOVED lines=11> */
[----:B------:R-:W5:Y:S04]  /*49f0*/  @P0 LDG.E.U16 R34, desc[UR22][R80.64] ;  /* 0x0000001650220981 */ /* 0x000f68000c1e1500 */
        /* <DEDUP_REMOVED lines=24> */
[----:B------:R-:W5:Y:S01]  /*4b80*/  @P0 LDG.E.U16 R50, desc[UR22][R54.64] ;  /* 0x0000001636320981 */ /* 0x000f62000c1e1500 */
[----:B------:R-:W-:-:S03]  /*4b90*/  LOP3.LUT R12, R10, 0x70, RZ, 0x3c, !PT ;  /* 0x000000700a0c7812 */ /* 0x000fc600078e3cff */
[----:B------:R0:W-:Y:S04]  /*4ba0*/  STS.U16 [R0+UR9+0x2f00], R13 ;  /* 0x002f000d00007988 */ /* 0x0001e80008000409 */
[----:B------:R-:W-:Y:S04]  /*4bb0*/  STS.U16 [R0+UR9+0x2300], R27 ;  /* 0x0023001b00007988 */ /* 0x000fe80008000409 */
[----:B------:R-:W-:Y:S01]  /*4bc0*/  STS.U16 [R0+UR9+0x700], R29 ;  /* 0x0007001d00007988 */ /* 0x000fe20008000409 */
[----:B0-----:R-:W-:-:S03]  /*4bd0*/  LOP3.LUT R13, R9, 0x20, RZ, 0x3c, !PT ;  /* 0x00000020090d7812 */ /* 0x001fc600078e3cff */
[----:B------:R-:W-:Y:S04]  /*4be0*/  STS.U16 [R0+UR9+0x2700], R31 ;  /* 0x0027001f00007988 */ /* 0x000fe80008000409 */
[----:B------:R-:W-:Y:S04]  /*4bf0*/  STS.U16 [R0+UR9+0xb00], R33 ;  /* 0x000b002100007988 */ /* 0x000fe80008000409 */
[----:B------:R-:W-:Y:S04]  /*4c00*/  STS.U16 [R0+UR9+0x2b00], R35 ;  /* 0x002b002300007988 */ /* 0x000fe80008000409 */
[----:B------:R-:W-:Y:S01]  /*4c10*/  STS.U16 [R0+UR9+0xf00], R37 ;  /* 0x000f002500007988 */ /* 0x000fe20008000409 */
[----:B------:R-:W-:Y:S01]  /*4c20*/  UIADD3 UR4, UPT, UPT, UR9, 0x4000, URZ ;  /* 0x0000400009047890 */ /* 0x000fe2000fffe0ff */
[----:B------:R-:W-:-:S02]  /*4c30*/  ISETP.NE.U32.AND P0, PT, RZ, UR6, PT ;  /* 0x00000006ff007c0c */ /* 0x000fc4000bf05070 */
[----:B------:R-:W-:Y:S01]  /*4c40*/  STL.64 [R1], R248 ;  /* 0x000000f801007387 */ /* 0x000fe20000100a00 */
[----:B------:R-:W-:Y:S01]  /*4c50*/  USHF.R.U32.HI UR4, URZ, 0x4, UR4 ;  /* 0x00000004ff047899 */ /* 0x000fe20008011604 */
[----:B------:R-:W-:-:S03]  /*4c60*/  ISETP.LT.OR P2, PT, R7, 0x20, P0 ;  /* 0x000000200700780c */ /* 0x000fc60000741670 */
[----:B------:R-:W-:-:S04]  /*4c70*/  USGXT.U32 UR16, UR4, 0xe ;  /* 0x0000000e0410789a */ /* 0x000fc80008000000 */
[----:B------:R-:W-:Y:S01]  /*4c80*/  UIADD3 UR18, UP1, UPT, UR16, 0x1000080, URZ ;  /* 0x0100008010127890 */ /* 0x000fe2000ff3e0ff */
[----:B------:R-:W-:-:S03]  /*4c90*/  UMOV UR4, URZ ;  /* 0x000000ff00047c82 */ /* 0x000fc60008000000 */
[----:B------:R-:W-:Y:S01]  /*4ca0*/  UIADD3.X UR19, UPT, UPT, UR4, 0x40004040, URZ, UP1, !UPT ;  /* 0x4000404004137890 */ /* 0x000fe20008ffe4ff */
[----:B---3--:R-:W-:Y:S04]  /*4cb0*/  STS.U16 [R12+UR9+0x380], R17 ;  /* 0x000380110c007988 */ /* 0x008fe80008000409 */
[----:B----4-:R-:W-:Y:S04]  /*4cc0*/  STS.U16 [R12+UR9+0x780], R43 ;  /* 0x0007802b0c007988 */ /* 0x010fe80008000409 */
[----:B--2---:R-:W-:Y:S04]  /*4cd0*/  STS.U16 [R12+UR9+0xb80], R39 ;  /* 0x000b80270c007988 */ /* 0x004fe80008000409 */
[----:B-----5:R-:W-:Y:S04]  /*4ce0*/  STS.U16 [R12+UR9+0xf80], R23 ;  /* 0x000f80170c007988 */ /* 0x020fe80008000409 */
        /* <DEDUP_REMOVED lines=35> */
[----:B------:R2:W-:Y:S01]  /*4f20*/  STS.U16 [R13+UR9+0x9f00], R50 ;  /* 0x009f00320d007988 */ /* 0x0005e20008000409 */
[----:B-1----:R1:W-:Y:S06]  /*4f30*/  MEMBAR.ALL.CTA ;  /* 0x0000000000007992 */ /* 0x0023ec0000008000 */
[----:B-1----:R-:W1:Y:S01]  /*4f40*/  FENCE.VIEW.ASYNC.S ;  /* 0x00000000000073c6 */ /* 0x002e620000000000 */
[----:B0-----:R-:W-:-:S04]  /*4f50*/  SHF.R.S32.HI R16, RZ, 0x1f, R7 ;  /* 0x0000001fff107819 */ /* 0x001fc80000011407 */
[----:B------:R-:W-:-:S04]  /*4f60*/  LEA.HI R16, R16, R7, RZ, 0x5 ;  /* 0x0000000710107211 */ /* 0x000fc800078f28ff */
[----:B------:R-:W-:-:S04]  /*4f70*/  SHF.R.S32.HI R16, RZ, 0x5, R16 ;  /* 0x00000005ff107819 */ /* 0x000fc80000011410 */
[----:B------:R-:W-:-:S05]  /*4f80*/  VIMNMX R16, PT, PT, R16, 0x1, !PT ;  /* 0x0000000110107848 */ /* 0x000fca0007fe0100 */
[----:B------:R-:W-:Y:S01]  /*4f90*/  VIADD R16, R16, 0xffffffff ;  /* 0xffffffff10107836 */ /* 0x000fe20000000000 */
[----:B-1----:R-:W-:Y:S04]  /*4fa0*/  BAR.SYNC.DEFER_BLOCKING 0x0 ;  /* 0x0000000000007b1d */ /* 0x002fe80000010000 */
[----:B------:R-:W-:Y:S02]  /*4fb0*/  ISETP.NE.U32.AND P3, PT, R16, RZ, PT ;  /* 0x000000ff1000720c */ /* 0x000fe40003f65070 */
[----:B--2---:R-:W-:Y:S11]  /*4fc0*/  @P2 BRA `(.L_x_6) ;  /* 0x0000000000902947 */ /* 0x004ff60003800000 */
[----:B------:R-:W-:Y:S02]  /*4fd0*/  USHF.R.U32.HI UR14, URZ, 0x4, UR9 ;  /* 0x00000004ff0e7899 */ /* 0x000fe40008011609 */
[----:B------:R-:W-:Y:S02]  /*4fe0*/  UIADD3 UR5, UPT, UPT, UR9, 0x8000, URZ ;  /* 0x0000800009057890 */ /* 0x000fe4000fffe0ff */
[----:B------:R-:W-:Y:S02]  /*4ff0*/  USGXT.U32 UR14, UR14, 0xe ;  /* 0x0000000e0e0e789a */ /* 0x000fe40008000000 */
[----:B------:R-:W-:Y:S02]  /*5000*/  USHF.R.U32.HI UR5, URZ, 0x4, UR5 ;  /* 0x00000004ff057899 */ /* 0x000fe40008011605 */
[----:B------:R-:W-:Y:S01]  /*5010*/  UIADD3 UR26, UP1, UPT, UR14, 0x1000080, URZ ;  /* 0x010000800e1a7890 */ /* 0x000fe2000ff3e0ff */
[----:B------:R-:W-:Y:S01]  /*5020*/  UMOV UR4, URZ ;  /* 0x000000ff00047c82 */ /* 0x000fe20008000000 */
[----:B------:R-:W-:-:S02]  /*5030*/  USGXT.U32 UR6, UR5, 0xe ;  /* 0x0000000e0506789a */ /* 0x000fc40008000000 */
[----:B------:R-:W-:Y:S01]  /*5040*/  UIADD3.X UR27, UPT, UPT, UR4, 0x40004040, URZ, UP1, !UPT ;  /* 0x40004040041b7890 */ /* 0x000fe20008ffe4ff */
[----:B------:R-:W-:Y:S01]  /*5050*/  UMOV UR12, 0xfffffffe ;  /* 0xfffffffe000c7882 */ /* 0x000fe20000000000 */
[----:B------:R-:W-:Y:S01]  /*5060*/  UMOV UR13, 0x7fffbfdf ;  /* 0x7fffbfdf000d7882 */ /* 0x000fe20000000000 */
[----:B------:R-:W-:Y:S01]  /*5070*/  UMOV UR7, URZ ;  /* 0x000000ff00077c82 */ /* 0x000fe20008000000 */
[----:B------:R-:W-:Y:S02]  /*5080*/  ULOP3.LUT UR14, UR14, 0x1000000, URZ, 0xfc, !UPT ;  /* 0x010000000e0e7892 */ /* 0x000fe4000f8efcff */
[----:B------:R-:W-:Y:S02]  /*5090*/  UIADD3.64 UR12, UPT, UPT, UR6, -UR12, URZ ;  /* 0x8000000c060c7297 */ /* 0x000fe4000fffe0ff */
[----:B------:R-:W-:Y:S02]  /*50a0*/  UIADD3 UR17, UPT, UPT, UR8, 0x80, URZ ;  /* 0x0000008008117890 */ /* 0x000fe4000fffe0ff */
[----:B------:R-:W-:-:S02]  /*50b0*/  UIADD3.64 UR20, UPT, UPT, UR26, 0x180, URZ ;  /* 0x000001801a147897 */ /* 0x000fc4000fffe0ff */
[----:B------:R-:W-:Y:S02]  /*50c0*/  UIADD3 UR34, UPT, UPT, UR8, 0x80, URZ ;  /* 0x0000008008227890 */ /* 0x000fe4000fffe0ff */
[----:B------:R-:W-:Y:S01]  /*50d0*/  UIADD3.64 UR24, UPT, UPT, UR26, 0x200, URZ ;  /* 0x000002001a187897 */ /* 0x000fe2000fffe0ff */
[----:B------:R-:W-:Y:S01]  /*50e0*/  UMOV UR28, 0x0 ;  /* 0x00000000001c7882 */ /* 0x000fe20000000000 */
[----:B------:R-:W-:Y:S01]  /*50f0*/  UMOV UR29, 0x8208010 ;  /* 0x08208010001d7882 */ /* 0x000fe20000000000 */
[----:B------:R-:W-:Y:S01]  /*5100*/  UMOV UR7, 0x80004020 ;  /* 0x8000402000077882 */ /* 0x000fe20000000000 */
[----:B------:R-:W-:Y:S01]  /*5110*/  UMOV UR15, 0x40004040 ;  /* 0x40004040000f7882 */ /* 0x000fe20000000000 */
[----:B------:R-:W-:Y:S01]  /*5120*/  UMOV UR30, 0x0 ;  /* 0x00000000001e7882 */ /* 0x000fe20000000000 */
[----:B------:R-:W-:Y:S01]  /*5130*/  UMOV UR31, 0x8208010 ;  /* 0x08208010001f7882 */ /* 0x000fe20000000000 */
[----:B------:R-:W-:Y:S01]  /*5140*/  UMOV UR32, 0x0 ;  /* 0x0000000000207882 */ /* 0x000fe20000000000 */
[----:B------:R-:W-:Y:S01]  /*5150*/  UMOV UR33, 0x8208010 ;  /* 0x0820801000217882 */ /* 0x000fe20000000000 */
[----:B------:R-:W-:Y:S01]  /*5160*/  UMOV UR4, UR11 ;  /* 0x0000000b00047c82 */ /* 0x000fe20008000000 */
[----:B------:R-:W-:Y:S01]  /*5170*/  UMOV UR5, URZ ;  /* 0x000000ff00057c82 */ /* 0x000fe20008000000 */
[----:B------:R0:W-:Y:S01]  /*5180*/  UTCHMMA gdesc[UR14], gdesc[UR6], tmem[UR8], tmem[UR28], idesc[UR29], !UPT ;  /* 0x00ff1c060e0075ea */ /* 0x0001e2000f800008 */
[----:B------:R-:W-:Y:S01]  /*5190*/  UMOV UR36, 0x0 ;  /* 0x0000000000247882 */ /* 0x000fe20000000000 */
[----:B------:R-:W-:Y:S01]  /*51a0*/  UMOV UR37, 0x8208010 ;  /* 0x0820801000257882 */ /* 0x000fe20000000000 */
[----:B------:R0:W-:Y:S01]  /*51b0*/  UTCHMMA gdesc[UR26], gdesc[UR12], tmem[UR8], tmem[UR30], idesc[UR31], UPT ;  /* 0x00ff1e0c1a0075ea */ /* 0x0001e2000b800008 */
[----:B------:R-:W-:Y:S01]  /*51c0*/  UMOV UR4, UR4 ;  /* 0x0000000400047c82 */ /* 0x000fe20008000000 */
[----:B------:R0:W-:Y:S01]  /*51d0*/  UTCHMMA gdesc[UR20], gdesc[UR6], tmem[UR17], tmem[UR32], idesc[UR33], !UPT ;  /* 0x00ff2006140075ea */ /* 0x0001e2000f800011 */
[----:B------:R0:W-:Y:S01]  /*51e0*/  UTCHMMA gdesc[UR24], gdesc[UR12], tmem[UR34], tmem[UR36], idesc[UR37], UPT ;  /* 0x00ff240c180075ea */ /* 0x0001e2000b800022 */
[----:B------:R0:W-:Y:S01]  /*51f0*/  UTCBAR [UR4], URZ ;  /* 0x000000ff040073e9 */ /* 0x0001e200080000ff */
[----:B------:R-:W-:Y:S01]  /*5200*/  NOP ;  /* 0x0000000000007918 */ /* 0x000fe20000000000 */
.L_x_6:
[----:B0-----:R-:W-:Y:S01]  /*5210*/  UMOV UR4, URZ ;  /* 0x000000ff00047c82 */ /* 0x001fe20008000000 */
[----:B------:R-:W-:Y:S02]  /*5220*/  IMAD.SHL.U32 R14, R14, 0x20, RZ ;  /* 0x000000200e0e7824 */ /* 0x000fe400078e00ff */
[----:B------:R-:W-:Y:S01]  /*5230*/  IMAD.SHL.U32 R15, R15, 0x20, RZ ;  /* 0x000000200f0f7824 */ /* 0x000fe200078e00ff */
[----:B------:R-:W-:Y:S06]  /*5240*/  @!P3 BRA `(.L_x_7) ;  /* 0x00000020001cb947 */ /* 0x000fec0003800000 */
[----:B------:R-:W-:Y:S01]  /*5250*/  UIADD3 UR5, UPT, UPT, UR9, 0xa000, URZ ;  /* 0x0000a00009057890 */ /* 0x000fe2000fffe0ff */
[----:B------:R-:W-:Y:S01]  /*5260*/  UMOV UR14, 0xfffffffe ;  /* 0xfffffffe000e7882 */ /* 0x000fe20000000000 */
[----:B------:R-:W-:Y:S02]  /*5270*/  UMOV UR15, 0x7fffbfdf ;  /* 0x7fffbfdf000f7882 */ /* 0x000fe40000000000 */
[----:B------:R-:W-:Y:S01]  /*5280*/  USHF.R.U32.HI UR5, URZ, 0x4, UR5 ;  /* 0x00000004ff057899 */ /* 0x000fe20008011605 */
[----:B------:R-:W-:Y:S01]  /*5290*/  UMOV UR7, URZ ;  /* 0x000000ff00077c82 */ /* 0x000fe20008000000 */
[----:B------:R-:W-:Y:S02]  /*52a0*/  ULOP3.LUT UR16, UR16, 0x1000000, URZ, 0xfc, !UPT ;  /* 0x0100000010107892 */ /* 0x000fe4000f8efcff */
[----:B------:R-:W-:Y:S02]  /*52b0*/  USGXT.U32 UR6, UR5, 0xe ;  /* 0x0000000e0506789a */ /* 0x000fe40008000000 */
[----:B------:R-:W-:-:S02]  /*52c0*/  UIADD3.64 UR26, UPT, UPT, UR18, 0x180, URZ ;  /* 0x00000180121a7897 */ /* 0x000fc4000fffe0ff */
[----:B------:R-:W-:Y:S02]  /*52d0*/  UIADD3.64 UR28, UPT, UPT, UR18, 0x200, URZ ;  /* 0x00000200121c7897 */ /* 0x000fe4000fffe0ff */
[----:B------:R-:W-:Y:S01]  /*52e0*/  UIADD3.64 UR14, UPT, UPT, UR6, -UR14, URZ ;  /* 0x8000000e060e7297 */ /* 0x000fe2000fffe0ff */
[----:B------:R-:W-:Y:S01]  /*52f0*/  UMOV UR24, 0x1 ;  /* 0x0000000100187882 */ /* 0x000fe20000000000 */
[----:B------:R-:W-:Y:S01]  /*5300*/  UMOV UR5, URZ ;  /* 0x000000ff00057c82 */ /* 0x000fe20008000000 */
[----:B------:R-:W-:Y:S01]  /*5310*/  UMOV UR12, UR6 ;  /* 0x00000006000c7c82 */ /* 0x000fe20008000000 */
[----:B------:R-:W-:-:S08]  /*5320*/  UMOV UR13, 0x80004020 ;  /* 0x80004020000d7882 */ /* 0x000fd00000000000 */
.L_x_10:
[----:B------:R-:W-:Y:S01]  /*5330*/  USHF.L.U32 UR4, UR4, 0x1f, URZ ;  /* 0x0000001f04047899 */ /* 0x000fe200080006ff */
[----:B------:R-:W-:-:S04]  /*5340*/  IMAD.WIDE R152, R14, 0x2, R152 ;  /* 0x000000020e987825 */ /* 0x000fc800078e0298 */
[----:B------:R-:W-:-:S04]  /*5350*/  IMAD.WIDE R150, R14, 0x2, R150 ;  /* 0x000000020e967825 */ /* 0x000fc800078e0296 */
[----:B------:R-:W-:-:S04]  /*5360*/  IMAD.U32 R17, RZ, RZ, UR4 ;  /* 0x00000004ff117e24 */ /* 0x000fc8000f8e00ff */
[----:B------:R-:W0:Y:S02]  /*5370*/  SYNCS.PHASECHK.TRANS64.TRYWAIT P2, [UR11], R17 ;  /* 0x00000011ff0075a7 */ /* 0x000e24000804110b */
[----:B0----5:R-:W-:Y:S05]  /*5380*/  @!P2 BRA `(.L_x_8) ;  /* 0x000000940078a947 */ /* 0x021fea0003800000 */
.L_x_16:
[----:B------:R0:W-:Y:S04]  /*5390*/  STL.64 [R1+0xb0], R60 ;  /* 0x0000b03c01007387 */ /* 0x0001e80000100a00 */
[----:B0-----:R-:W2:Y:S04]  /*53a0*/  LDL.LU.64 R60, [R1+0x40] ;  /* 0x00004000013c7983 */ /* 0x001ea80000300a00 */
[----:B------:R0:W-:Y:S04]  /*53b0*/  STL.64 [R1+0xa8], R58 ;  /* 0x0000a83a01007387 */ /* 0x0001e80000100a00 */
[----:B0-----:R-:W3:Y:S04]  /*53c0*/  LDL.LU.64 R58, [R1+0x48] ;  /* 0x00004800013a7983 */ /* 0x001ee80000300a00 */
[----:B------:R0:W-:Y:S04]  /*53d0*/  STL.64 [R1+0xa0], R56 ;  /* 0x0000a03801007387 */ /* 0x0001e80000100a00 */
[----:B0-----:R-:W4:Y:S04]  /*53e0*/  LDL.LU.64 R56, [R1+0x50] ;  /* 0x0000500001387983 */ /* 0x001f280000300a00 */
[----:B------:R0:W-:Y:S04]  /*53f0*/  STL.64 [R1+0x98], R54 ;  /* 0x0000983601007387 */ /* 0x0001e80000100a00 */
[----:B0-----:R-:W4:Y:S04]  /*5400*/  LDL.LU.64 R54, [R1+0x58] ;  /* 0x0000580001367983 */ /* 0x001f280000300a00 */
[----:B------:R0:W-:Y:S04]  /*5410*/  STL.64 [R1+0x90], R8 ;  /* 0x0000900801007387 */ /* 0x0001e80000100a00 */
[----:B0-----:R-:W4:Y:S04]  /*5420*/  LDL.LU.64 R8, [R1+0x60] ;  /* 0x0000600001087983 */ /* 0x001f280000300a00 */
[----:B------:R0:W-:Y:S04]  /*5430*/  STL.64 [R1+0x88], R2 ;  /* 0x0000880201007387 */ /* 0x0001e80000100a00 */
[----:B0-----:R-:W4:Y:S04]  /*5440*/  LDL.LU.64 R2, [R1+0x68] ;  /* 0x0000680001027983 */ /* 0x001f280000300a00 */
[----:B------:R0:W-:Y:S04]  /*5450*/  STL.64 [R1+0x80], R12 ;  /* 0x0000800c01007387 */ /* 0x0001e80000100a00 */
[----:B0-----:R-:W4:Y:S01]  /*5460*/  LDL.LU.64 R12, [R1+0x70] ;  /* 0x00007000010c7983 */ /* 0x001f220000300a00 */
[C---:B------:R-:W-:Y:S01]  /*5470*/  ISETP.GT.AND P2, PT, R11.reuse, 0x3, PT ;  /* 0x000000030b00780c */ /* 0x040fe20003f44270 */
[C---:B------:R-:W-:Y:S01]  /*5480*/  IMAD.WIDE R132, R14.reuse, 0x2, R132 ;  /* 0x000000020e847825 */ /* 0x040fe200078e0284 */
[C---:B------:R-:W-:Y:S01]  /*5490*/  ISETP.GT.AND P5, PT, R11.reuse, 0x2, PT ;  /* 0x000000020b00780c */ /* 0x040fe20003fa4270 */
[----:B------:R-:W-:Y:S01]  /*54a0*/  STL.64 [R1+0x78], R196 ;  /* 0x000078c401007387 */ /* 0x000fe20000100a00 */
[C---:B------:R-:W-:Y:S01]  /*54b0*/  ISETP.GT.AND P4, PT, R11.reuse, 0x1, PT ;  /* 0x000000010b00780c */ /* 0x040fe20003f84270 */
[----:B------:R-:W-:Y:S01]  /*54c0*/  IMAD.WIDE R130, R14, 0x2, R130 ;  /* 0x000000020e827825 */ /* 0x000fe200078e0282 */
[----:B------:R-:W-:-:S02]  /*54d0*/  ISETP.GT.AND P3, PT, R11, RZ, PT ;  /* 0x000000ff0b00720c */ /* 0x000fc40003f64270 */
[----:B------:R-:W-:Y:S01]  /*54e0*/  PRMT R222, RZ, 0x7610, R222 ;  /* 0x00007610ffde7816 */ /* 0x000fe200000000de */
[C---:B------:R-:W-:Y:S01]  /*54f0*/  IMAD.WIDE R136, R14.reuse, 0x2, R136 ;  /* 0x000000020e887825 */ /* 0x040fe200078e0288 */
[----:B------:R-:W-:Y:S02]  /*5500*/  PRMT R36, RZ, 0x7610, R36 ;  /* 0x00007610ff247816 */ /* 0x000fe40000000024 */
[----:B------:R-:W-:Y:S01]  /*5510*/  PRMT R34, RZ, 0x7610, R34 ;  /* 0x00007610ff227816 */ /* 0x000fe20000000022 */
[C---:B------:R-:W-:Y:S01]  /*5520*/  IMAD.WIDE R134, R14.reuse, 0x2, R134 ;  /* 0x000000020e867825 */ /* 0x040fe200078e0286 */
[----:B------:R-:W-:Y:S02]  /*5530*/  PRMT R249, RZ, 0x7610, R249 ;  /* 0x00007610fff97816 */ /* 0x000fe400000000f9 */
[----:B------:R-:W-:Y:S01]  /*5540*/  PRMT R247, RZ, 0x7610, R247 ;  /* 0x00007610fff77816 */ /* 0x000fe200000000f7 */
[----:B------:R-:W-:Y:S01]  /*5550*/  IMAD.WIDE R120, R14, 0x2, R120 ;  /* 0x000000020e787825 */ /* 0x000fe200078e0278 */
[----:B------:R-:W-:-:S02]  /*5560*/  PRMT R245, RZ, 0x7610, R245 ;  /* 0x00007610fff57816 */ /* 0x000fc400000000f5 */
[----:B------:R-:W-:Y:S01]  /*5570*/  PRMT R243, RZ, 0x7610, R243 ;  /* 0x00007610fff37816 */ /* 0x000fe200000000f3 */
[----:B------:R-:W-:Y:S01]  /*5580*/  IMAD.WIDE R118, R14, 0x2, R118 ;  /* 0x000000020e767825 */ /* 0x000fe200078e0276 */
[----:B------:R-:W-:-:S03]  /*5590*/  ISETP.GT.AND P6, PT, R11, 0x8, PT ;  /* 0x000000080b00780c */ /* 0x000fc60003fc4270 */
[----:B------:R-:W-:-:S04]  /*55a0*/  IMAD.WIDE R144, R14, 0x2, R144 ;  /* 0x000000020e907825 */ /* 0x000fc800078e0290 */
        /* <DEDUP_REMOVED lines=9> */
[----:B--2---:R-:W-:-:S05]  /*5640*/  IMAD.WIDE R60, R14, 0x2, R60 ;  /* 0x000000020e3c7825 */ /* 0x004fca00078e023c */
[----:B------:R0:W-:Y:S04]  /*5650*/  STL.64 [R1+0x40], R60 ;  /* 0x0000403c01007387 */ /* 0x0001e80000100a00 */
[----:B------:R1:W2:Y:S01]  /*5660*/  @P2 LDG.E.U16 R222, desc[UR22][R60.64] ;  /* 0x000000163cde2981 */ /* 0x0002a2000c1e1500 */
[----:B---3--:R-:W-:-:S05]  /*5670*/  IMAD.WIDE R58, R14, 0x2, R58 ;  /* 0x000000020e3a7825 */ /* 0x008fca00078e023a */
[----:B------:R3:W-:Y:S04]  /*5680*/  STL.64 [R1+0x48], R58 ;  /* 0x0000483a01007387 */ /* 0x0007e80000100a00 */
[----:B------:R0:W2:Y:S01]  /*5690*/  @P5 LDG.E.U16 R36, desc[UR22][R58.64] ;  /* 0x000000163a245981 */ /* 0x0000a2000c1e1500 */
[----:B----4-:R-:W-:-:S05]  /*56a0*/  IMAD.WIDE R56, R14, 0x2, R56 ;  /* 0x000000020e387825 */ /* 0x010fca00078e0238 */
[----:B------:R4:W-:Y:S04]  /*56b0*/  STL.64 [R1+0x50], R56 ;  /* 0x0000503801007387 */ /* 0x0009e80000100a00 */
[----:B------:R0:W2:Y:S01]  /*56c0*/  @P5 LDG.E.U16 R34, desc[UR22][R56.64] ;  /* 0x0000001638225981 */ /* 0x0000a2000c1e1500 */
[----:B------:R-:W-:-:S05]  /*56d0*/  IMAD.WIDE R54, R14, 0x2, R54 ;  /* 0x000000020e367825 */ /* 0x000fca00078e0236 */
        /* <DEDUP_REMOVED lines=10> */
[----:B0-----:R-:W2:Y:S04]  /*5780*/  LDL.LU.64 R60, [R1+0x38] ;  /* 0x00003800013c7983 */ /* 0x001ea80000300a00 */
[----:B---3--:R-:W3:Y:S04]  /*5790*/  LDL.LU.64 R58, [R1+0x30] ;  /* 0x00003000013a7983 */ /* 0x008ee80000300a00 */
[----:B----4-:R-:W4:Y:S04]  /*57a0*/  LDL.LU.64 R56, [R1+0x28] ;  /* 0x0000280001387983 */ /* 0x010f280000300a00 */
[----:B------:R-:W4:Y:S04]  /*57b0*/  LDL.LU.64 R54, [R1+0x20] ;  /* 0x0000200001367983 */ /* 0x000f280000300a00 */
[----:B------:R-:W4:Y:S04]  /*57c0*/  LDL.LU.64 R8, [R1+0x18] ;  /* 0x0000180001087983 */ /* 0x000f280000300a00 */
[----:B------:R0:W4:Y:S04]  /*57d0*/  @P3 LDG.E.U16 R243, desc[UR22][R12.64] ;  /* 0x000000160cf33981 */ /* 0x000128000c1e1500 */
[----:B------:R-:W4:Y:S04]  /*57e0*/  LDL.LU.64 R2, [R1+0x10] ;  /* 0x0000100001027983 */ /* 0x000f280000300a00 */
[----:B-1----:R-:W0:Y:S04]  /*57f0*/  LDL.LU.64 R12, [R1+0x8] ;  /* 0x00000800010c7983 */ /* 0x002e280000300a00 */
[----:B------:R-:W4:Y:S01]  /*5800*/  LDL.LU.64 R196, [R1] ;  /* 0x0000000001c47983 */ /* 0x000f220000300a00 */
[----:B------:R-:W-:-:S02]  /*5810*/  ISETP.GT.AND P3, PT, R11, 0x9, PT ;  /* 0x000000090b00780c */ /* 0x000fc40003f64270 */
[----:B------:R-:W-:Y:S02]  /*5820*/  ISETP.GT.AND P5, PT, R11, 0x11, PT ;  /* 0x000000110b00780c */ /* 0x000fe40003fa4270 */
[----:B------:R-:W-:Y:S02]  /*5830*/  PRMT R40, RZ, 0x7610, R40 ;  /* 0x00007610ff287816 */ /* 0x000fe40000000028 */
[----:B------:R-:W-:Y:S02]  /*5840*/  PRMT R42, RZ, 0x7610, R42 ;  /* 0x00007610ff2a7816 */ /* 0x000fe4000000002a */
[----:B------:R-:W-:Y:S02]  /*5850*/  PRMT R48, RZ, 0x7610, R48 ;  /* 0x00007610ff307816 */ /* 0x000fe40000000030 */
[----:B------:R-:W-:-:S03]  /*5860*/  PRMT R50, RZ, 0x7610, R50 ;  /* 0x00007610ff327816 */ /* 0x000fc60000000032 */
[----:B------:R-:W4:Y:S01]  /*5870*/  @P3 LDG.E.U16 R40, desc[UR22][R130.64] ;  /* 0x0000001682283981 */ /* 0x000f22000c1e1500 */
[----:B------:R-:W-:-:S03]  /*5880*/  PRMT R251, RZ, 0x7610, R251 ;  /* 0x00007610fffb7816 */ /* 0x000fc600000000fb */
[----:B------:R-:W4:Y:S01]  /*5890*/  @P3 LDG.E.U16 R42, desc[UR22][R132.64] ;  /* 0x00000016842a3981 */ /* 0x000f22000c1e1500 */
[C---:B------:R-:W-:Y:S02]  /*58a0*/  ISETP.GT.AND P3, PT, R11.reuse, 0xa, PT ;  /* 0x0000000a0b00780c */ /* 0x040fe40003f64270 */
[----:B------:R-:W-:Y:S01]  /*58b0*/  PRMT R38, RZ, 0x7610, R38 ;  /* 0x00007610ff267816 */ /* 0x000fe20000000026 */
[----:B------:R-:W4:Y:S04]  /*58c0*/  @P5 LDG.E.U16 R48, desc[UR22][R134.64] ;  /* 0x0000001686305981 */ /* 0x000f28000c1e1500 */
[----:B------:R-:W4:Y:S01]  /*58d0*/  @P5 LDG.E.U16 R50, desc[UR22][R136.64] ;  /* 0x0000001688325981 */ /* 0x000f22000c1e1500 */
[----:B------:R-:W-:Y:S02]  /*58e0*/  ISETP.GT.AND P5, PT, R11, 0x12, PT ;  /* 0x000000120b00780c */ /* 0x000fe40003fa4270 */
[----:B------:R-:W-:Y:S01]  /*58f0*/  PRMT R224, RZ, 0x7610, R224 ;  /* 0x00007610ffe07816 */ /* 0x000fe200000000e0 */
[----:B------:R-:W4:Y:S01]  /*5900*/  @P6 LDG.E.U16 R251, desc[UR22][R118.64] ;  /* 0x0000001676fb6981 */ /* 0x000f22000c1e1500 */
[----:B------:R-:W-:-:S02]  /*5910*/  PRMT R230, RZ, 0x7610, R230 ;  /* 0x00007610ffe67816 */ /* 0x000fc400000000e6 */
[C---:B------:R-:W-:Y:S01]  /*5920*/  ISETP.GT.AND P4, PT, R11.reuse, 0x10, PT ;  /* 0x000000100b00780c */ /* 0x040fe20003f84270 */
[----:B------:R-:W4:Y:S01]  /*5930*/  @P6 LDG.E.U16 R38, desc[UR22][R120.64] ;  /* 0x0000001678266981 */ /* 0x000f22000c1e1500 */
[----:B------:R-:W-:Y:S02]  /*5940*/  ISETP.GT.AND P6, PT, R11, 0x18, PT ;  /* 0x000000180b00780c */ /* 0x000fe40003fc4270 */
[----:B------:R-:W-:Y:S01]  /*5950*/  PRMT R232, RZ, 0x7610, R232 ;  /* 0x00007610ffe87816 */ /* 0x000fe200000000e8 */
[----:B------:R-:W4:Y:S01]  /*5960*/  @P3 LDG.E.U16 R224, desc[UR22][R142.64] ;  /* 0x000000168ee03981 */ /* 0x000f22000c1e1500 */
[----:B------:R-:W-:-:S03]  /*5970*/  PRMT R234, RZ, 0x7610, R234 ;  /* 0x00007610ffea7816 */ /* 0x000fc600000000ea */
[----:B------:R-:W4:Y:S01]  /*5980*/  @P3 LDG.E.U16 R230, desc[UR22][R144.64] ;  /* 0x0000001690e63981 */ /* 0x000f22000c1e1500 */
[C---:B------:R-:W-:Y:S02]  /*5990*/  ISETP.GT.AND P3, PT, R11.reuse, 0x4, PT ;  /* 0x000000040b00780c */ /* 0x040fe40003f64270 */
[----:B------:R-:W-:Y:S01]  /*59a0*/  PRMT R44, RZ, 0x7610, R44 ;  /* 0x00007610ff2c7816 */ /* 0x000fe2000000002c */
[----:B------:R-:W4:Y:S01]  /*59b0*/  @P5 LDG.E.U16 R232, desc[UR22][R146.64] ;  /* 0x0000001692e85981 */ /* 0x000f22000c1e1500 */
[----:B------:R-:W-:Y:S02]  /*59c0*/  PRMT R46, RZ, 0x7610, R46 ;  /* 0x00007610ff2e7816 */ /* 0x000fe4000000002e */
[----:B------:R-:W-:Y:S01]  /*59d0*/  PRMT R52, RZ, 0x7610, R52 ;  /* 0x00007610ff347816 */ /* 0x000fe20000000034 */
[----:B------:R-:W4:Y:S01]  /*59e0*/  @P5 LDG.E.U16 R234, desc[UR22][R148.64] ;  /* 0x0000001694ea5981 */ /* 0x000f22000c1e1500 */
[----:B------:R-:W-:Y:S02]  /*59f0*/  PRMT R220, RZ, 0x7610, R220 ;  /* 0x00007610ffdc7816 */ /* 0x000fe400000000dc */
[----:B------:R-:W-:Y:S01]  /*5a00*/  ISETP.GT.AND P5, PT, R11, 0x5, PT ;  /* 0x000000050b00780c */ /* 0x000fe20003fa4270 */
[----:B------:R-:W4:Y:S01]  /*5a10*/  @P4 LDG.E.U16 R44, desc[UR22][R122.64] ;  /* 0x000000167a2c4981 */ /* 0x000f22000c1e1500 */
[----:B------:R-:W-:-:S02]  /*5a20*/  PRMT R17, RZ, 0x7610, R17 ;  /* 0x00007610ff117816 */ /* 0x000fc40000000011 */
[----:B------:R-:W-:Y:S01]  /*5a30*/  PRMT R18, RZ, 0x7610, R18 ;  /* 0x00007610ff127816 */ /* 0x000fe20000000012 */
[----:B------:R-:W4:Y:S01]  /*5a40*/  @P4 LDG.E.U16 R46, desc[UR22][R124.64] ;  /* 0x000000167c2e4981 */ /* 0x000f22000c1e1500 */
[----:B------:R-:W-:Y:S02]  /*5a50*/  ISETP.GT.AND P4, PT, R11, 0x19, PT ;  /* 0x000000190b00780c */ /* 0x000fe40003f84270 */
[----:B------:R-:W-:Y:S01]  /*5a60*/  PRMT R20, RZ, 0x7610, R20 ;  /* 0x00007610ff147816 */ /* 0x000fe20000000014 */
[----:B------:R-:W4:Y:S01]  /*5a70*/  @P6 LDG.E.U16 R52, desc[UR22][R126.64] ;  /* 0x000000167e346981 */ /* 0x000f22000c1e1500 */
[----:B------:R-:W-:-:S03]  /*5a80*/  PRMT R19, RZ, 0x7610, R19 ;  /* 0x00007610ff137816 */ /* 0x000fc60000000013 */
[----:B------:R-:W4:Y:S01]  /*5a90*/  @P6 LDG.E.U16 R220, desc[UR22][R128.64] ;  /* 0x0000001680dc6981 */ /* 0x000f22000c1e1500 */
[----:B------:R-:W-:Y:S02]  /*5aa0*/  ISETP.GT.AND P6, PT, R11, 0x1a, PT ;  /* 0x0000001a0b00780c */ /* 0x000fe40003fc4270 */
[----:B------:R-:W-:Y:S02]  /*5ab0*/  PRMT R21, RZ, 0x7610, R21 ;  /* 0x00007610ff157816 */ /* 0x000fe40000000015 */
[----:B------:R-:W-:Y:S02]  /*5ac0*/  PRMT R226, RZ, 0x7610, R226 ;  /* 0x00007610ffe27816 */ /* 0x000fe400000000e2 */
[----:B------:R-:W-:Y:S02]  /*5ad0*/  PRMT R228, RZ, 0x7610, R228 ;  /* 0x00007610ffe47816 */ /* 0x000fe400000000e4 */
[----:B------:R-:W-:Y:S02]  /*5ae0*/  PRMT R236, RZ, 0x7610, R236 ;  /* 0x00007610ffec7816 */ /* 0x000fe400000000ec */
[----:B------:R-:W-:Y:S01]  /*5af0*/  PRMT R238, RZ, 0x7610, R238 ;  /* 0x00007610ffee7816 */ /* 0x000fe200000000ee */
[----:B------:R-:W4:Y:S04]  /*5b00*/  @P4 LDG.E.U16 R226, desc[UR22][R138.64] ;  /* 0x000000168ae24981 */ /* 0x000f28000c1e1500 */
[----:B------:R-:W4:Y:S04]  /*5b10*/  @P4 LDG.E.U16 R228, desc[UR22][R140.64] ;  /* 0x000000168ce44981 */ /* 0x000f28000c1e1500 */
[----:B------:R-:W4:Y:S04]  /*5b20*/  @P6 LDG.E.U16 R236, desc[UR22][R150.64] ;  /* 0x0000001696ec6981 */ /* 0x000f28000c1e1500 */
[----:B------:R-:W4:Y:S01]  /*5b30*/  @P6 LDG.E.U16 R238, desc[UR22][R152.64] ;  /* 0x0000001698ee6981 */ /* 0x000f22000c1e1500 */
[----:B--2---:R-:W-:-:S04]  /*5b40*/  IMAD.WIDE R60, R14, 0x2, R60 ;  /* 0x000000020e3c7825 */ /* 0x004fc800078e023c */
[C---:B---3--:R-:W-:Y:S01]  /*5b50*/  IMAD.WIDE R58, R14.reuse, 0x2, R58 ;  /* 0x000000020e3a7825 */ /* 0x048fe200078e023a */
[----:B------:R1:W2:Y:S03]  /*5b60*/  @P2 LDG.E.U16 R17, desc[UR22][R60.64] ;  /* 0x000000163c112981 */ /* 0x0002a6000c1e1500 */
[C---:B----4-:R-:W-:Y:S01]  /*5b70*/  IMAD.WIDE R56, R14.reuse, 0x2, R56 ;  /* 0x000000020e387825 */ /* 0x050fe200078e0238 */
[----:B------:R-:W3:Y:S03]  /*5b80*/  @P3 LDG.E.U16 R18, desc[UR22][R58.64] ;  /* 0x000000163a123981 */ /* 0x000ee6000c1e1500 */
[C---:B------:R-:W-:Y:S01]  /*5b90*/  IMAD.WIDE R54, R14.reuse, 0x2, R54 ;  /* 0x000000020e367825 */ /* 0x040fe200078e0236 */
[----:B------:R4:W2:Y:S03]  /*5ba0*/  @P3 LDG.E.U16 R20, desc[UR22][R56.64] ;  /* 0x0000001638143981 */ /* 0x0008a6000c1e1500 */
[C---:B------:R-:W-:Y:S01]  /*5bb0*/  IMAD.WIDE R8, R14.reuse, 0x2, R8 ;  /* 0x000000020e087825 */ /* 0x040fe200078e0208 */
[----:B------:R0:W2:Y:S04]  /*5bc0*/  @P5 LDG.E.U16 R19, desc[UR22][R54.64] ;  /* 0x0000001636135981 */ /* 0x0000a8000c1e1500 */
[----:B------:R-:W2:Y:S01]  /*5bd0*/  @P5 LDG.E.U16 R21, desc[UR22][R8.64] ;  /* 0x0000001608155981 */ /* 0x000ea2000c1e1500 */
[----:B------:R-:W-:-:S04]  /*5be0*/  IMAD.WIDE R2, R14, 0x2, R2 ;  /* 0x000000020e027825 */ /* 0x000fc800078e0202 */
[----:B0-----:R-:W-:-:S04]  /*5bf0*/  IMAD.WIDE R12, R14, 0x2, R12 ;  /* 0x000000020e0c7825 */ /* 0x001fc800078e020c */
[----:B------:R-:W-:-:S05]  /*5c00*/  IMAD.WIDE R196, R14, 0x2, R196 ;  /* 0x000000020ec47825 */ /* 0x000fca00078e02c4 */
[----:B------:R-:W-:Y:S04]  /*5c10*/  STL.64 [R1], R196 ;  /* 0x000000c401007387 */ /* 0x000fe80000100a00 */
[----:B------:R-:W-:Y:S04]  /*5c20*/  STL.64 [R1+0x8], R12 ;  /* 0x0000080c01007387 */ /* 0x000fe80000100a00 */
[----:B------:R-:W-:Y:S04]  /*5c30*/  STL.64 [R1+0x10], R2 ;  /* 0x0000100201007387 */ /* 0x000fe80000100a00 */
[----:B------:R-:W-:Y:S04]  /*5c40*/  STL.64 [R1+0x18], R8 ;  /* 0x0000180801007387 */ /* 0x000fe80000100a00 */
[----:B------:R-:W-:Y:S04]  /*5c50*/  STL.64 [R1+0x20], R54 ;  /* 0x0000203601007387 */ /* 0x000fe80000100a00 */
[----:B------:R-:W-:Y:S04]  /*5c60*/  STL.64 [R1+0x28], R56 ;  /* 0x0000283801007387 */ /* 0x000fe80000100a00 */
[----:B------:R-:W-:Y:S04]  /*5c70*/  STL.64 [R1+0x30], R58 ;  /* 0x0000303a01007387 */ /* 0x000fe80000100a00 */
[----:B------:R0:W-:Y:S04]  /*5c80*/  STL.64 [R1+0x38], R60 ;  /* 0x0000383c01007387 */ /* 0x0001e80000100a00 */
[----:B0-----:R-:W1:Y:S04]  /*5c90*/  LDL.LU.64 R60, [R1+0xb0] ;  /* 0x0000b000013c7983 */ /* 0x001e680000300a00 */
[----:B------:R-:W2:Y:S04]  /*5ca0*/  LDL.LU.64 R58, [R1+0xa8] ;  /* 0x0000a800013a7983 */ /* 0x000ea80000300a00 */
[----:B------:R-:W4:Y:S04]  /*5cb0*/  LDL.LU.64 R56, [R1+0xa0] ;  /* 0x0000a00001387983 */ /* 0x000f280000300a00 */
[----:B------:R-:W2:Y:S04]  /*5cc0*/  LDL.LU.64 R54, [R1+0x98] ;  /* 0x0000980001367983 */ /* 0x000ea80000300a00 */
[----:B------:R-:W2:Y:S01]  /*5cd0*/  LDL.LU.64 R8, [R1+0x90] ;  /* 0x0000900001087983 */ /* 0x000ea20000300a00 */
[----:B------:R-:W-:-:S02]  /*5ce0*/  ISETP.GT.AND P4, PT, R11, 0x6, PT ;  /* 0x000000060b00780c */ /* 0x000fc40003f84270 */
[C---:B------:R-:W-:Y:S02]  /*5cf0*/  ISETP.GT.AND P2, PT, R11.reuse, 0x7, PT ;  /* 0x000000070b00780c */ /* 0x040fe40003f44270 */
[C---:B------:R-:W-:Y:S02]  /*5d00*/  ISETP.GT.AND P3, PT, R11.reuse, 0xb, PT ;  /* 0x0000000b0b00780c */ /* 0x040fe40003f64270 */
[----:B------:R-:W-:Y:S01]  /*5d10*/  ISETP.GT.AND P5, PT, R11, 0xc, PT ;  /* 0x0000000c0b00780c */ /* 0x000fe20003fa4270 */
[C---:B------:R-:W-:Y:S01]  /*5d20*/  IMAD.WIDE R168, R14.reuse, 0x2, R168 ;  /* 0x000000020ea87825 */ /* 0x040fe200078e02a8 */
[----:B------:R-:W-:Y:S02]  /*5d30*/  PRMT R23, RZ, 0x7610, R23 ;  /* 0x00007610ff177816 */ /* 0x000fe40000000017 */
[----:B------:R-:W-:Y:S01]  /*5d40*/  PRMT R25, RZ, 0x7610, R25 ;  /* 0x00007610ff197816 */ /* 0x000fe20000000019 */
[----:B------:R-:W-:Y:S01]  /*5d50*/  IMAD.WIDE R166, R14, 0x2, R166 ;  /* 0x000000020ea67825 */ /* 0x000fe200078e02a6 */
[----:B------:R-:W-:-:S02]  /*5d60*/  PRMT R27, RZ, 0x7610, R27 ;  /* 0x00007610ff1b7816 */ /* 0x000fc4000000001b */
[----:B------:R-:W-:Y:S01]  /*5d70*/  PRMT R29, RZ, 0x7610, R29 ;  /* 0x00007610ff1d7816 */ /* 0x000fe2000000001d */
[C---:B------:R-:W-:Y:S01]  /*5d80*/  IMAD.WIDE R156, R14.reuse, 0x2, R156 ;  /* 0x000000020e9c7825 */ /* 0x040fe200078e029c */
[----:B------:R-:W-:Y:S01]  /*5d90*/  PRMT R31, RZ, 0x7610, R31 ;  /* 0x00007610ff1f7816 */ /* 0x000fe2000000001f */
[----:B------:R-:W3:Y:S01]  /*5da0*/  @P4 LDG.E.U16 R23, desc[UR22][R2.64] ;  /* 0x0000001602174981 */ /* 0x000ee2000c1e1500 */
[----:B------:R-:W-:Y:S01]  /*5db0*/  PRMT R33, RZ, 0x7610, R33 ;  /* 0x00007610ff217816 */ /* 0x000fe20000000021 */
[C---:B------:R-:W-:Y:S01]  /*5dc0*/  IMAD.WIDE R154, R14.reuse, 0x2, R154 ;  /* 0x000000020e9a7825 */ /* 0x040fe200078e029a */
[----:B------:R-:W-:Y:S01]  /*5dd0*/  PRMT R22, RZ, 0x7610, R22 ;  /* 0x00007610ff167816 */ /* 0x000fe20000000016 */
[----:B------:R-:W3:Y:S01]  /*5de0*/  @P4 LDG.E.U16 R25, desc[UR22][R12.64] ;  /* 0x000000160c194981 */ /* 0x000ee2000c1e1500 */
[----:B------:R-:W-:Y:S01]  /*5df0*/  PRMT R24, RZ, 0x7610, R24 ;  /* 0x00007610ff187816 */ /* 0x000fe20000000018 */
[----:B------:R-:W-:Y:S01]  /*5e00*/  IMAD.WIDE R212, R14, 0x2, R212 ;  /* 0x000000020ed47825 */ /* 0x000fe200078e02d4 */
[C---:B------:R-:W-:Y:S01]  /*5e10*/  ISETP.GT.AND P4, PT, R11.reuse, 0xd, PT ;  /* 0x0000000d0b00780c */ /* 0x040fe20003f84270 */
[----:B------:R-:W3:Y:S04]  /*5e20*/  @P2 LDG.E.U16 R27, desc[UR22][R196.64] ;  /* 0x00000016c41b2981 */ /* 0x000ee8000c1e1500 */
[----:B------:R-:W3:Y:S01]  /*5e30*/  @P2 LDG.E.U16 R29, desc[UR22][R212.64] ;  /* 0x00000016d41d2981 */ /* 0x000ee2000c1e1500 */
[----:B------:R-:W-:-:S03]  /*5e40*/  ISETP.GT.AND P2, PT, R11, 0xe, PT ;  /* 0x0000000e0b00780c */ /* 0x000fc60003f44270 */
[----:B------:R-:W3:Y:S04]  /*5e50*/  @P3 LDG.E.U16 R31, desc[UR22][R154.64] ;  /* 0x000000169a1f3981 */ /* 0x000ee8000c1e1500 */
[----:B------:R-:W3:Y:S01]  /*5e60*/  @P3 LDG.E.U16 R33, desc[UR22][R156.64] ;  /* 0x000000169c213981 */ /* 0x000ee2000c1e1500 */
[----:B------:R-:W-:-:S03]  /*5e70*/  ISETP.GT.AND P3, PT, R11, 0xf, PT ;  /* 0x0000000f0b00780c */ /* 0x000fc60003f64270 */
[----:B------:R-:W3:Y:S04]  /*5e80*/  @P5 LDG.E.U16 R22, desc[UR22][R166.64] ;  /* 0x00000016a6165981 */ /* 0x000ee8000c1e1500 */
[----:B------:R-:W3:Y:S01]  /*5e90*/  @P5 LDG.E.U16 R24, desc[UR22][R168.64] ;  /* 0x00000016a8185981 */ /* 0x000ee2000c1e1500 */
[----:B------:R-:W-:Y:S01]  /*5ea0*/  ISETP.GT.AND P5, PT, R11, 0x13, PT ;  /* 0x000000130b00780c */ /* 0x000fe20003fa4270 */
[C---:B------:R-:W-:Y:S01]  /*5eb0*/  IMAD.WIDE R160, R14.reuse, 0x2, R160 ;  /* 0x000000020ea07825 */ /* 0x040fe200078e02a0 */
[----:B------:R-:W-:Y:S01]  /*5ec0*/  PRMT R35, RZ, 0x7610, R35 ;  /* 0x00007610ff237816 */ /* 0x000fe20000000023 */
[----:B------:R-:W3:Y:S01]  /*5ed0*/  LDL.LU.64 R2, [R1+0x88] ;  /* 0x0000880001027983 */ /* 0x000ee20000300a00 */
[----:B------:R-:W-:Y:S01]  /*5ee0*/  PRMT R37, RZ, 0x7610, R37 ;  /* 0x00007610ff257816 */ /* 0x000fe20000000025 */
[C---:B------:R-:W-:Y:S01]  /*5ef0*/  IMAD.WIDE R158, R14.reuse, 0x2, R158 ;  /* 0x000000020e9e7825 */ /* 0x040fe200078e029e */
[----:B------:R-:W-:Y:S01]  /*5f00*/  PRMT R39, RZ, 0x7610, R39 ;  /* 0x00007610ff277816 */ /* 0x000fe20000000027 */
[----:B------:R-:W3:Y:S01]  /*5f10*/  LDL.LU.64 R12, [R1+0x80] ;  /* 0x00008000010c7983 */ /* 0x000ee20000300a00 */
[----:B------:R-:W-:Y:S01]  /*5f20*/  PRMT R41, RZ, 0x7610, R41 ;  /* 0x00007610ff297816 */ /* 0x000fe20000000029 */
[C---:B------:R-:W-:Y:S01]  /*5f30*/  IMAD.WIDE R214, R14.reuse, 0x2, R214 ;  /* 0x000000020ed67825 */ /* 0x040fe200078e02d6 */
[----:B------:R-:W-:Y:S01]  /*5f40*/  PRMT R43, RZ, 0x7610, R43 ;  /* 0x00007610ff2b7816 */ /* 0x000fe2000000002b */
[----:B------:R0:W5:Y:S01]  /*5f50*/  LDL.LU.64 R196, [R1+0x78] ;  /* 0x0000780001c47983 */ /* 0x0001620000300a00 */
[----:B------:R-:W-:Y:S01]  /*5f60*/  PRMT R45, RZ, 0x7610, R45 ;  /* 0x00007610ff2d7816 */ /* 0x000fe2000000002d */
[----:B------:R-:W-:Y:S01]  /*5f70*/  IMAD.WIDE R206, R14, 0x2, R206 ;  /* 0x000000020ece7825 */ /* 0x000fe200078e02ce */
[----:B------:R-:W-:-:S02]  /*5f80*/  PRMT R47, RZ, 0x7610, R47 ;  /* 0x00007610ff2f7816 */ /* 0x000fc4000000002f */
[----:B------:R-:W-:Y:S01]  /*5f90*/  PRMT R49, RZ, 0x7610, R49 ;  /* 0x00007610ff317816 */ /* 0x000fe20000000031 */
[C---:B------:R-:W-:Y:S01]  /*5fa0*/  IMAD.WIDE R192, R14.reuse, 0x2, R192 ;  /* 0x000000020ec07825 */ /* 0x040fe200078e02c0 */
[----:B------:R-:W3:Y:S03]  /*5fb0*/  @P3 LDG.E.U16 R43, desc[UR22][R206.64] ;  /* 0x00000016ce2b3981 */ /* 0x000ee6000c1e1500 */
[C---:B------:R-:W-:Y:S01]  /*5fc0*/  IMAD.WIDE R190, R14.reuse, 0x2, R190 ;  /* 0x000000020ebe7825 */ /* 0x040fe200078e02be */
[----:B------:R-:W3:Y:S03]  /*5fd0*/  @P2 LDG.E.U16 R41, desc[UR22][R192.64] ;  /* 0x00000016c0292981 */ /* 0x000ee6000c1e1500 */
[C---:B------:R-:W-:Y:S01]  /*5fe0*/  IMAD.WIDE R180, R14.reuse, 0x2, R180 ;  /* 0x000000020eb47825 */ /* 0x040fe200078e02b4 */
[----:B------:R-:W3:Y:S03]  /*5ff0*/  @P2 LDG.E.U16 R39, desc[UR22][R190.64] ;  /* 0x00000016be272981 */ /* 0x000ee6000c1e1500 */
[----:B------:R-:W-:Y:S01]  /*6000*/  IMAD.WIDE R178, R14, 0x2, R178 ;  /* 0x000000020eb27825 */ /* 0x000fe200078e02b2 */
[----:B------:R-:W3:Y:S01]  /*6010*/  @P4 LDG.E.U16 R37, desc[UR22][R180.64] ;  /* 0x00000016b4254981 */ /* 0x000ee2000c1e1500 */
[----:B------:R-:W-:-:S03]  /*6020*/  ISETP.GT.AND P2, PT, R11, 0x15, PT ;  /* 0x000000150b00780c */ /* 0x000fc60003f44270 */
[----:B------:R-:W3:Y:S01]  /*6030*/  @P4 LDG.E.U16 R35, desc[UR22][R178.64] ;  /* 0x00000016b2234981 */ /* 0x000ee2000c1e1500 */
[----:B------:R-:W-:-:S03]  /*6040*/  ISETP.GT.AND P4, PT, R11, 0x14, PT ;  /* 0x000000140b00780c */ /* 0x000fc60003f84270 */
[----:B------:R-:W3:Y:S01]  /*6050*/  @P3 LDG.E.U16 R45, desc[UR22][R214.64] ;  /* 0x00000016d62d3981 */ /* 0x000ee2000c1e1500 */
[----:B------:R-:W-:-:S03]  /*6060*/  ISETP.GT.AND P3, PT, R11, 0x16, PT ;  /* 0x000000160b00780c */ /* 0x000fc60003f64270 */
[----:B------:R-:W3:Y:S04]  /*6070*/  @P5 LDG.E.U16 R47, desc[UR22][R158.64] ;  /* 0x000000169e2f5981 */ /* 0x000ee8000c1e1500 */
[----:B------:R-:W3:Y:S01]  /*6080*/  @P5 LDG.E.U16 R49, desc[UR22][R160.64] ;  /* 0x00000016a0315981 */ /* 0x000ee2000c1e1500 */
        /* <DEDUP_REMOVED lines=8> */
[----:B------:R-:W-:Y:S02]  /*6110*/  PRMT R199, RZ, 0x7610, R199 ;  /* 0x00007610ffc77816 */ /* 0x000fe400000000c7 */
[----:B------:R-:W-:Y:S01]  /*6120*/  PRMT R221, RZ, 0x7610, R221 ;  /* 0x00007610ffdd7816 */ /* 0x000fe200000000dd */
[C---:B------:R-:W-:Y:S01]  /*6130*/  IMAD.WIDE R194, R14.reuse, 0x2, R194 ;  /* 0x000000020ec27825 */ /* 0x040fe200078e02c2 */
[----:B------:R-:W-:Y:S02]  /*6140*/  PRMT R223, RZ, 0x7610, R223 ;  /* 0x00007610ffdf7816 */ /* 0x000fe400000000df */
        /* <DEDUP_REMOVED lines=9> */
[----:B------:R-:W-:-:S02]  /*61e0*/  ISETP.GT.AND P2, PT, R11, 0x1c, PT ;  /* 0x0000001c0b00780c */ /* 0x000fc40003f44270 */
[C---:B------:R-:W-:Y:S01]  /*61f0*/  ISETP.GT.AND P6, PT, R11.reuse, 0x1f, PT ;  /* 0x0000001f0b00780c */ /* 0x040fe20003fc4270 */
        /* <DEDUP_REMOVED lines=28> */
[C---:B------:R-:W-:Y:S01]  /*63c0*/  IMAD.WIDE R164, R14.reuse, 0x2, R164 ;  /* 0x000000020ea47825 */ /* 0x040fe200078e02a4 */
[----:B------:R-:W3:Y:S03]  /*63d0*/  @P2 LDG.E.U16 R30, desc[UR22][R174.64] ;  /* 0x00000016ae1e2981 */ /* 0x000ee6000c1e1500 */
[----:B------:R-:W-:Y:S01]  /*63e0*/  IMAD.WIDE R162, R14, 0x2, R162 ;  /* 0x000000020ea27825 */ /* 0x000fe200078e02a2 */
[----:B------:R-:W3:Y:S04]  /*63f0*/  @P4 LDG.E.U16 R229, desc[UR22][R164.64] ;  /* 0x00000016a4e54981 */ /* 0x000ee8000c1e1500 */
[----:B------:R-:W3:Y:S04]  /*6400*/  @P4 LDG.E.U16 R227, desc[UR22][R162.64] ;  /* 0x00000016a2e34981 */ /* 0x000ee8000c1e1500 */
[----:B------:R-:W3:Y:S04]  /*6410*/  @P5 LDG.E.U16 R235, desc[UR22][R202.64] ;  /* 0x00000016caeb5981 */ /* 0x000ee8000c1e1500 */
[----:B------:R-:W3:Y:S04]  /*6420*/  @P5 LDG.E.U16 R237, desc[UR22][R204.64] ;  /* 0x00000016cced5981 */ /* 0x000ee8000c1e1500 */
[----:B------:R-:W3:Y:S04]  /*6430*/  @P6 LDG.E.U16 R239, desc[UR22][R210.64] ;  /* 0x00000016d2ef6981 */ /* 0x000ee8000c1e1500 */
[----:B------:R-:W3:Y:S01]  /*6440*/  @P6 LDG.E.U16 R241, desc[UR22][R218.64] ;  /* 0x00000016daf16981 */ /* 0x000ee2000c1e1500 */
[----:B------:R-:W-:Y:S01]  /*6450*/  BAR.SYNC.DEFER_BLOCKING 0x0 ;  /* 0x0000000000007b1d */ /* 0x000fe20000010000 */
        /* <DEDUP_REMOVED lines=10> */
[----:B------:R-:W-:-:S03]  /*6500*/  PRMT R252, RZ, 0x7610, R252 ;  /* 0x00007610fffc7816 */ /* 0x000fc600000000fc */
[----:B------:R-:W-:Y:S01]  /*6510*/  IMAD.WIDE R100, R15, 0x2, R100 ;  /* 0x000000020f647825 */ /* 0x000fe200078e0264 */
[----:B------:R-:W-:Y:S04]  /*6520*/  STS.U16 [R10+UR9+0x4000], R243 ;  /* 0x004000f30a007988 */ /* 0x000fe80008000409 */
[----:B------:R-:W-:Y:S04]  /*6530*/  STS.U16 [R10+UR9+0x6000], R245 ;  /* 0x006000f50a007988 */ /* 0x000fe80008000409 */
[----:B------:R-:W-:Y:S04]  /*6540*/  STS.U16 [R10+UR9+0x4400], R251 ;  /* 0x004400fb0a007988 */ /* 0x000fe80008000409 */
[----:B------:R0:W-:Y:S04]  /*6550*/  STS.U16 [R10+UR9+0x6400], R38 ;  /* 0x006400260a007988 */ /* 0x0001e80008000409 */
[----:B------:R0:W-:Y:S04]  /*6560*/  STS.U16 [R10+UR9+0x4800], R44 ;  /* 0x0048002c0a007988 */ /* 0x0001e80008000409 */
[----:B------:R0:W-:Y:S04]  /*6570*/  STS.U16 [R10+UR9+0x6800], R46 ;  /* 0x0068002e0a007988 */ /* 0x0001e80008000409 */
[----:B------:R0:W-:Y:S04]  /*6580*/  STS.U16 [R10+UR9+0x4c00], R52 ;  /* 0x004c00340a007988 */ /* 0x0001e80008000409 */
[----:B------:R0:W-:Y:S02]  /*6590*/  STS.U16 [R10+UR9+0x6c00], R220 ;  /* 0x006c00dc0a007988 */ /* 0x0001e40008000409 */
[----:B0-----:R-:W-:-:S02]  /*65a0*/  PRMT R38, RZ, 0x7610, R38 ;  /* 0x00007610ff267816 */ /* 0x001fc40000000026 */
        /* <DEDUP_REMOVED lines=8> */
[----:B------:R0:W-:Y:S04]  /*6630*/  STS.U16 [R6+UR9+0x4880], R48 ;  /* 0x0048803006007988 */ /* 0x0001e80008000409 */
[----:B------:R1:W-:Y:S01]  /*6640*/  STS.U16 [R6+UR9+0x6880], R50 ;  /* 0x0068803206007988 */ /* 0x0003e20008000409 */
[----:B0-----:R-:W-:-:S03]  /*6650*/  PRMT R40, RZ, 0x7610, R40 ;  /* 0x00007610ff287816 */ /* 0x001fc60000000028 */
[----:B------:R-:W-:Y:S01]  /*6660*/  STS.U16 [R6+UR9+0x4c80], R226 ;  /* 0x004c80e206007988 */ /* 0x000fe20008000409 */
[----:B------:R-:W-:-:S03]  /*6670*/  PRMT R42, RZ, 0x7610, R42 ;  /* 0x00007610ff2a7816 */ /* 0x000fc6000000002a */
[----:B------:R-:W-:Y:S01]  /*6680*/  STS.U16 [R6+UR9+0x6c80], R228 ;  /* 0x006c80e406007988 */ /* 0x000fe20008000409 */
[----:B------:R-:W-:-:S03]  /*6690*/  PRMT R48, RZ, 0x7610, R48 ;  /* 0x00007610ff307816 */ /* 0x000fc60000000030 */
[----:B------:R0:W-:Y:S01]  /*66a0*/  STS.U16 [R5+UR9+0x4100], R34 ;  /* 0x0041002205007988 */ /* 0x0001e20008000409 */
[----:B-1----:R-:W-:-:S03]  /*66b0*/  PRMT R50, RZ, 0x7610, R50 ;  /* 0x00007610ff327816 */ /* 0x002fc60000000032 */
[----:B------:R1:W-:Y:S01]  /*66c0*/  STS.U16 [R5+UR9+0x6100], R36 ;  /* 0x0061002405007988 */ /* 0x0003e20008000409 */
[----:B--2---:R-:W-:-:S03]  /*66d0*/  ISETP.GE.AND P2, PT, R8, R11, PT ;  /* 0x0000000b0800720c */ /* 0x004fc60003f46270 */
[----:B------:R2:W-:Y:S01]  /*66e0*/  STS.U16 [R5+UR9+0x4500], R224 ;  /* 0x004500e005007988 */ /* 0x0005e20008000409 */
[----:B0-----:R-:W-:-:S03]  /*66f0*/  PRMT R34, RZ, 0x7610, R34 ;  /* 0x00007610ff227816 */ /* 0x001fc60000000022 */
[----:B------:R0:W-:Y:S01]  /*6700*/  STS.U16 [R5+UR9+0x6500], R230 ;  /* 0x006500e605007988 */ /* 0x0001e20008000409 */
[----:B-1----:R-:W-:-:S03]  /*6710*/  PRMT R36, RZ, 0x7610, R36 ;  /* 0x00007610ff247816 */ /* 0x002fc60000000024 */
[----:B------:R1:W-:Y:S01]  /*6720*/  STS.U16 [R5+UR9+0x4900], R232 ;  /* 0x004900e805007988 */ /* 0x0003e20008000409 */
[----:B------:R-:W-:-:S03]  /*6730*/  PRMT R226, RZ, 0x7610, R226 ;  /* 0x00007610ffe27816 */ /* 0x000fc600000000e2 */
[----:B------:R1:W-:Y:S01]  /*6740*/  STS.U16 [R5+UR9+0x6900], R234 ;  /* 0x006900ea05007988 */ /* 0x0003e20008000409 */
[----:B--2---:R-:W-:-:S03]  /*6750*/  PRMT R224, RZ, 0x7610, R224 ;  /* 0x00007610ffe07816 */ /* 0x004fc600000000e0 */
[----:B------:R2:W-:Y:S01]  /*6760*/  STS.U16 [R5+UR9+0x4d00], R236 ;  /* 0x004d00ec05007988 */ /* 0x0005e20008000409 */
[----:B------:R-:W-:-:S03]  /*6770*/  PRMT R228, RZ, 0x7610, R228 ;  /* 0x00007610ffe47816 */ /* 0x000fc600000000e4 */
[----:B------:R4:W-:Y:S01]  /*6780*/  STS.U16 [R5+UR9+0x6d00], R238 ;  /* 0x006d00ee05007988 */ /* 0x0009e20008000409 */
[----:B0-----:R-:W-:Y:S01]  /*6790*/  PRMT R230, RZ, 0x7610, R230 ;  /* 0x00007610ffe67816 */ /* 0x001fe200000000e6 */
[C---:B------:R-:W-:Y:S02]  /*67a0*/  IMAD.WIDE R96, R15.reuse, 0x2, R96 ;  /* 0x000000020f607825 */ /* 0x040fe400078e0260 */
[----:B------:R0:W-:Y:S01]  /*67b0*/  STS.U16 [R4+UR9+0x4180], R222 ;  /* 0x004180de04007988 */ /* 0x0001e20008000409 */
[----:B-1----:R-:W-:Y:S01]  /*67c0*/  PRMT R232, RZ, 0x7610, R232 ;  /* 0x00007610ffe87816 */ /* 0x002fe200000000e8 */
[C---:B------:R-:W-:Y:S01]  /*67d0*/  IMAD.WIDE R92, R15.reuse, 0x2, R92 ;  /* 0x000000020f5c7825 */ /* 0x040fe200078e025c */
[----:B------:R-:W-:Y:S01]  /*67e0*/  PRMT R234, RZ, 0x7610, R234 ;  /* 0x00007610ffea7816 */ /* 0x000fe200000000ea */
[----:B------:R-:W3:Y:S01]  /*67f0*/  @!P2 LDG.E.U16 R220, desc[UR22][R96.64] ;  /* 0x0000001660dca981 */ /* 0x000ee2000c1e1500 */
[----:B--2---:R-:W-:Y:S01]  /*6800*/  PRMT R236, RZ, 0x7610, R236 ;  /* 0x00007610ffec7816 */ /* 0x004fe200000000ec */
[C---:B------:R-:W-:Y:S01]  /*6810*/  IMAD.WIDE R88, R15.reuse, 0x2, R88 ;  /* 0x000000020f587825 */ /* 0x040fe200078e0258 */
[----:B----4-:R-:W-:Y:S01]  /*6820*/  PRMT R238, RZ, 0x7610, R238 ;  /* 0x00007610ffee7816 */ /* 0x010fe200000000ee */
[----:B------:R-:W2:Y:S01]  /*6830*/  @!P2 LDG.E.U16 R52, desc[UR22][R92.64] ;  /* 0x000000165c34a981 */ /* 0x000ea2000c1e1500 */
[----:B------:R-:W-:Y:S01]  /*6840*/  PRMT R243, RZ, 0x7610, R243 ;  /* 0x00007610fff37816 */ /* 0x000fe200000000f3 */
[C---:B------:R-:W-:Y:S01]  /*6850*/  IMAD.WIDE R84, R15.reuse, 0x2, R84 ;  /* 0x000000020f547825 */ /* 0x040fe200078e0254 */
[----:B0-----:R-:W-:Y:S01]  /*6860*/  PRMT R222, RZ, 0x7610, R222 ;  /* 0x00007610ffde7816 */ /* 0x001fe200000000de */
[----:B------:R-:W4:Y:S01]  /*6870*/  @!P2 LDG.E.U16 R50, desc[UR22][R88.64] ;  /* 0x000000165832a981 */ /* 0x000f22000c1e1500 */
[----:B------:R-:W-:Y:S01]  /*6880*/  PRMT R245, RZ, 0x7610, R245 ;  /* 0x00007610fff57816 */ /* 0x000fe200000000f5 */
[C---:B------:R-:W-:Y:S01]  /*6890*/  IMAD.WIDE R80, R15.reuse, 0x2, R80 ;  /* 0x000000020f507825 */ /* 0x040fe200078e0250 */
[----:B------:R-:W-:Y:S01]  /*68a0*/  PRMT R247, RZ, 0x7610, R247 ;  /* 0x00007610fff77816 */ /* 0x000fe200000000f7 */
[----:B------:R-:W4:Y:S01]  /*68b0*/  @!P2 LDG.E.U16 R48, desc[UR22][R84.64] ;  /* 0x000000165430a981 */ /* 0x000f22000c1e1500 */
[----:B------:R-:W-:Y:S01]  /*68c0*/  PRMT R249, RZ, 0x7610, R249 ;  /* 0x00007610fff97816 */ /* 0x000fe200000000f9 */
[C---:B------:R-:W-:Y:S01]  /*68d0*/  IMAD.WIDE R76, R15.reuse, 0x2, R76 ;  /* 0x000000020f4c7825 */ /* 0x040fe200078e024c */
[----:B------:R-:W-:Y:S01]  /*68e0*/  PRMT R251, RZ, 0x7610, R251 ;  /* 0x00007610fffb7816 */ /* 0x000fe200000000fb */
[----:B------:R-:W4:Y:S02]  /*68f0*/  @!P2 LDG.E.U16 R46, desc[UR22][R80.64] ;  /* 0x00000016502ea981 */ /* 0x000f24000c1e1500 */
[----:B------:R-:W-:-:S02]  /*6900*/  IMAD.WIDE R72, R15, 0x2, R72 ;  /* 0x000000020f487825 */ /* 0x000fc400078e0248 */
[----:B------:R-:W4:Y:S02]  /*6910*/  @!P2 LDG.E.U16 R44, desc[UR22][R76.64] ;  /* 0x000000164c2ca981 */ /* 0x000f24000c1e1500 */
[C---:B------:R-:W-:Y:S02]  /*6920*/  IMAD.WIDE R68, R15.reuse, 0x2, R68 ;  /* 0x000000020f447825 */ /* 0x040fe400078e0244 */
[----:B------:R-:W4:Y:S02]  /*6930*/  @!P2 LDG.E.U16 R42, desc[UR22][R72.64] ;  /* 0x00000016482aa981 */ /* 0x000f24000c1e1500 */
[C---:B------:R-:W-:Y:S02]  /*6940*/  IMAD.WIDE R64, R15.reuse, 0x2, R64 ;  /* 0x000000020f407825 */ /* 0x040fe400078e0240 */
        /* <DEDUP_REMOVED lines=35> */
[----:B------:R-:W-:Y:S02]  /*6b80*/  IMAD.WIDE R54, R15, 0x2, R54 ;  /* 0x000000020f367825 */ /* 0x000fe400078e0236 */
[----:B------:R-:W4:Y:S04]  /*6b90*/  @!P2 LDG.E.U16 R232, desc[UR22][R58.64] ;  /* 0x000000163ae8a981 */ /* 0x000f28000c1e1500 */
[----:B------:R-:W4:Y:S04]  /*6ba0*/  @!P2 LDG.E.U16 R252, desc[UR22][R98.64] ;  /* 0x0000001662fca981 */ /* 0x000f28000c1e1500 */
[----:B------:R-:W4:Y:S04]  /*6bb0*/  @!P2 LDG.E.U16 R243, desc[UR22][R102.64] ;  /* 0x0000001666f3a981 */ /* 0x000f28000c1e1500 */
[----:B------:R-:W4:Y:S04]  /*6bc0*/  @!P2 LDG.E.U16 R245, desc[UR22][R106.64] ;  /* 0x000000166af5a981 */ /* 0x000f28000c1e1500 */
[----:B------:R-:W4:Y:S04]  /*6bd0*/  @!P2 LDG.E.U16 R247, desc[UR22][R110.64] ;  /* 0x000000166ef7a981 */ /* 0x000f28000c1e1500 */
[----:B------:R-:W4:Y:S04]  /*6be0*/  @!P2 LDG.E.U16 R249, desc[UR22][R114.64] ;  /* 0x0000001672f9a981 */ /* 0x000f28000c1e1500 */
[----:B------:R-:W4:Y:S04]  /*6bf0*/  @!P2 LDG.E.U16 R251, desc[UR22][R54.64] ;  /* 0x0000001636fba981 */ /* 0x000f28000c1e1500 */
[----:B------:R0:W-:Y:S04]  /*6c00*/  STS.U16 [R4+UR9+0x6180], R17 ;  /* 0x0061801104007988 */ /* 0x0001e80008000409 */
[----:B---3--:R0:W-:Y:S04]  /*6c10*/  STS.U16 [R4+UR9+0x4580], R31 ;  /* 0x0045801f04007988 */ /* 0x0081e80008000409 */
        /* <DEDUP_REMOVED lines=38> */
[----:B--2---:R0:W-:Y:S04]  /*6e80*/  STS.U16 [R9+UR9+0xb200], R52 ;  /* 0x00b2003409007988 */ /* 0x0041e80008000409 */
[----:B----4-:R0:W-:Y:S04]  /*6e90*/  STS.U16 [R9+UR9+0xb000], R50 ;  /* 0x00b0003209007988 */ /* 0x0101e80008000409 */
        /* <DEDUP_REMOVED lines=29> */
[----:B------:R1:W-:Y:S06]  /*7070*/  MEMBAR.ALL.CTA ;  /* 0x0000000000007992 */ /* 0x0003ec0000008000 */
[----:B-1----:R-:W1:Y:S01]  /*7080*/  FENCE.VIEW.ASYNC.S ;  /* 0x00000000000073c6 */ /* 0x002e620000000000 */
[----:B------:R-:W-:-:S04]  /*7090*/  ULEA UR11, UR24, UR9, 0x3 ;  /* 0x00000009180b7291 */ /* 0x000fc8000f8e18ff */
[----:B------:R-:W-:Y:S01]  /*70a0*/  UIADD3 UR11, UPT, UPT, UR11, 0xc000, URZ ;  /* 0x0000c0000b0b7890 */ /* 0x000fe2000fffe0ff */
[----:B-1----:R-:W-:Y:S06]  /*70b0*/  BAR.SYNC.DEFER_BLOCKING 0x0 ;  /* 0x0000000000007b1d */ /* 0x002fec0000010000 */
[----:B0-----:R-:W-:Y:S05]  /*70c0*/  @P0 BRA `(.L_x_9) ;  /* 0x0000000000500947 */ /* 0x001fea0003800000 */
[----:B------:R-:W-:Y:S02]  /*70d0*/  UIADD3 UR25, UPT, UPT, UR8, 0x80, URZ ;  /* 0x0000008008197890 */ /* 0x000fe4000fffe0ff */
[----:B------:R-:W-:Y:S01]  /*70e0*/  UIADD3 UR34, UPT, UPT, UR8, 0x80, URZ ;  /* 0x0000008008227890 */ /* 0x000fe2000fffe0ff */
        /* <DEDUP_REMOVED lines=9> */
[----:B------:R0:W-:Y:S01]  /*7180*/  UTCHMMA gdesc[UR16], gdesc[UR12], tmem[UR8], tmem[UR20], idesc[UR21], UPT ;  /* 0x00ff140c100075ea */ /* 0x0001e2000b800008 */
[----:B------:R-:W-:Y:S01]  /*7190*/  UMOV UR36, 0x0 ;  /* 0x0000000000247882 */ /* 0x000fe20000000000 */
[----:B------:R-:W-:Y:S01]  /*71a0*/  UMOV UR37, 0x8208010 ;  /* 0x0820801000257882 */ /* 0x000fe20000000000 */
[----:B------:R0:W-:Y:S01]  /*71b0*/  UTCHMMA gdesc[UR18], gdesc[UR14], tmem[UR8], tmem[UR30], idesc[UR31], UPT ;  /* 0x00ff1e0e120075ea */ /* 0x0001e2000b800008 */
[----:B------:R-:W-:Y:S01]  /*71c0*/  UMOV UR4, UR6 ;  /* 0x0000000600047c82 */ /* 0x000fe20008000000 */
[----:B------:R0:W-:Y:S01]  /*71d0*/  UTCHMMA gdesc[UR26], gdesc[UR12], tmem[UR25], tmem[UR32], idesc[UR33], UPT ;  /* 0x00ff200c1a0075ea */ /* 0x0001e2000b800019 */
[----:B------:R0:W-:Y:S01]  /*71e0*/  UTCHMMA gdesc[UR28], gdesc[UR14], tmem[UR34], tmem[UR36], idesc[UR37], UPT ;  /* 0x00ff240e1c0075ea */ /* 0x0001e2000b800022 */
[----:B------:R0:W-:Y:S01]  /*71f0*/  UTCBAR [UR4], URZ ;  /* 0x000000ff040073e9 */ /* 0x0001e200080000ff */
[----:B------:R-:W-:Y:S01]  /*7200*/  NOP ;  /* 0x0000000000007918 */ /* 0x000fe20000000000 */
.L_x_9:
[----:B------:R-:W-:Y:S01]  /*7210*/  UIADD3 UR24, UPT, UPT, UR24, 0x1, URZ ;  /* 0x0000000118187890 */ /* 0x000fe2000fffe0ff */
[----:B------:R-:W-:Y:S02]  /*7220*/  VIADD R16, R16, 0xffffffff ;  /* 0xffffffff10107836 */ /* 0x000fe40000000000 */
[----:B------:R-:W-:Y:S01]  /*7230*/  VIADD R11, R11, 0xffffffe0 ;  /* 0xffffffe00b0b7836 */ /* 0x000fe20000000000 */
[----:B------:R-:W-:Y:S02]  /*7240*/  UISETP.GT.AND UP1, UPT, UR24, 0x1, UPT ;  /* 0x000000011800788c */ /* 0x000fe4000bf24270 */
[----:B------:R-:W-:Y:S02]  /*7250*/  ISETP.NE.U32.AND P2, PT, R16, RZ, PT ;  /* 0x000000ff1000720c */ /* 0x000fe40003f45070 */
[----:B0-----:R-:W-:Y:S02]  /*7260*/  USEL UR4, URZ, 0x1, !UP1 ;  /* 0x00000001ff047887 */ /* 0x001fe4000c800000 */
[----:B------:R-:W-:-:S02]  /*7270*/  USEL UR24, UR24, URZ, !UP1 ;  /* 0x000000ff18187287 */ /* 0x000fc4000c800000 */
[----:B------:R-:W-:-:S03]  /*7280*/  ULOP3.LUT UR6, UR5, UR4, URZ, 0x3c, !UPT ;  /* 0x0000000405067292 */ /* 0x000fc6000f8e3cff */
[----:B------:R-:W-:-:S04]  /*7290*/  UMOV UR4, UR5 ;  /* 0x0000000500047c82 */ /* 0x000fc80008000000 */
[----:B------:R-:W-:Y:S01]  /*72a0*/  UMOV UR5, UR6 ;  /* 0x0000000600057c82 */ /* 0x000fe20008000000 */
[----:B------:R-:W-:Y:S05]  /*72b0*/  @P2 BRA `(.L_x_10) ;  /* 0xffffffe0001c2947 */ /* 0x000fea000383ffff */
.L_x_7:
[----:B------:R-:W-:-:S13]  /*72c0*/  ISETP.GE.AND P0, PT, R7, 0x20, PT ;  /* 0x000000200700780c */ /* 0x000fda0003f06270 */
[----:B------:R-:W-:Y:S05]  /*72d0*/  @!P0 BRA `(.L_x_11) ;  /* 0x0000000000108947 */ /* 0x000fea0003800000 */
[----:B------:R-:W-:-:S06]  /*72e0*/  USHF.L.U32 UR4, UR4, 0x1f, URZ ;  /* 0x0000001f04047899 */ /* 0x000fcc00080006ff */
[----:B------:R-:W-:-:S04]  /*72f0*/  IMAD.U32 R0, RZ, RZ, UR4 ;  /* 0x00000004ff007e24 */ /* 0x000fc8000f8e00ff */
[----:B------:R-:W0:Y:S02]  /*7300*/  SYNCS.PHASECHK.TRANS64.TRYWAIT P0, [UR11], R0 ;  /* 0x00000000ff0075a7 */ /* 0x000e24000800110b */
[----:B0-----:R-:W-:Y:S05]  /*7310*/  @!P0 BRA `(.L_x_12) ;  /* 0x0000007400a08947 */ /* 0x001fea0003800000 */
.L_x_11:
[----:B------:R-:W-:Y:S08]  /*7320*/  BAR.SYNC.DEFER_BLOCKING 0x0 ;  /* 0x0000000000007b1d */ /* 0x000ff00000010000 */
[----:B------:R-:W0:Y:S01]  /*7330*/  LDC R201, c[0x0][0x3b4] ;  /* 0x0000ed00ffc97b82 */ /* 0x000e220000000800 */
[----:B------:R-:W1:Y:S01]  /*7340*/  LDCU.128 UR4, c[0x0][0x390] ;  /* 0x00007200ff0477ac */ /* 0x000e620008000c00 */
[----:B------:R-:W2:Y:S01]  /*7350*/  LDCU.64 UR34, c[0x0][0x398] ;  /* 0x00007300ff2277ac */ /* 0x000ea20008000a00 */
[----:B------:R-:W3:Y:S01]  /*7360*/  LDCU UR32, c[0x0][0x3b8] ;  /* 0x00007700ff2077ac */ /* 0x000ee20008000800 */
[----:B------:R-:W4:Y:S01]  /*7370*/  LDCU.64 UR12, c[0x0][0x398] ;  /* 0x00007300ff0c77ac */ /* 0x000f220008000a00 */
[----:B------:R-:W0:Y:S01]  /*7380*/  LDCU.64 UR16, c[0x0][0x398] ;  /* 0x00007300ff1077ac */ /* 0x000e220008000a00 */
[----:B------:R-:W1:Y:S02]  /*7390*/  @!P1 SYNCS.CCTL.IV [UR9+0xc000] ;  /* 0x00c00000ff0099b1 */ /* 0x000e640008000009 */
[----:B-1----:R-:W-:Y:S01]  /*73a0*/  BAR.SYNC.DEFER_BLOCKING 0x0 ;  /* 0x0000000000007b1d */ /* 0x002fe20000010000 */
[----:B------:R-:W-:-:S04]  /*73b0*/  ISETP.GE.AND P0, PT, R198, UR6, PT ;  /* 0x00000006c6007c0c */ /* 0x000fc8000bf06270 */
[C---:B--2--5:R-:W-:Y:S01]  /*73c0*/  ISETP.LT.AND P0, PT, R196.reuse, UR35, !P0 ;  /* 0x00000023c4007c0c */ /* 0x064fe2000c701270 */
[----:B------:R-:W1:Y:S01]  /*73d0*/  LDCU.64 UR28, c[0x0][0x398] ;  /* 0x00007300ff1c77ac */ /* 0x000e620008000a00 */
[----:B------:R-:W2:Y:S01]  /*73e0*/  LDTM.x64 R24, tmem[UR10] ;  /* 0x0000000a001879ee */ /* 0x000ea20008340000 */
[----:B------:R-:W-:Y:S01]  /*73f0*/  LDTM.x64 R132, tmem[UR10+0x40] ;  /* 0x0000400a008479ee */ /* 0x000fe20008340000 */
[----:B---3--:R-:W-:Y:S01]  /*7400*/  IMAD R203, R196, UR32, RZ ;  /* 0x00000020c4cb7c24 */ /* 0x008fe2000f8e02ff */
[----:B------:R-:W3:Y:S01]  /*7410*/  LDCU.64 UR24, c[0x0][0x398] ;  /* 0x00007300ff1877ac */ /* 0x000ee20008000a00 */
[----:B------:R-:W0:Y:S01]  /*7420*/  LDCU.64 UR14, c[0x0][0x398] ;  /* 0x00007300ff0e77ac */ /* 0x000e220008000a00 */
[----:B------:R-:W0:Y:S01]  /*7430*/  LDCU.64 UR26, c[0x0][0x398] ;  /* 0x00007300ff1a77ac */ /* 0x000e220008000a00 */
[----:B------:R-:W0:Y:S01]  /*7440*/  LDCU.64 UR30, c[0x0][0x398] ;  /* 0x00007300ff1e77ac */ /* 0x000e220008000a00 */
[----:B------:R-:W0:Y:S01]  /*7450*/  @!P1 SYNCS.CCTL.IV [UR9+0xc008] ;  /* 0x00c00800ff0099b1 */ /* 0x000e220008000009 */
[----:B------:R-:W0:Y:S01]  /*7460*/  LDCU.64 UR18, c[0x0][0x398] ;  /* 0x00007300ff1277ac */ /* 0x000e220008000a00 */
[----:B------:R-:W0:Y:S01]  /*7470*/  LDCU.64 UR20, c[0x0][0x398] ;  /* 0x00007300ff1477ac */ /* 0x000e220008000a00 */
[----:B--2---:R-:W-:Y:S01]  /*7480*/  IMAD.MOV.U32 R227, RZ, RZ, R68 ;  /* 0x000000ffffe37224 */ /* 0x004fe200078e0044 */
[----:B------:R-:W-:Y:S01]  /*7490*/  STL [R1+0x44], R41 ;  /* 0x0000442901007387 */ /* 0x000fe20000100800 */
[----:B------:R-:W-:Y:S01]  /*74a0*/  IMAD.MOV.U32 R226, RZ, RZ, R69 ;  /* 0x000000ffffe27224 */ /* 0x000fe200078e0045 */
[----:B------:R-:W2:Y:S01]  /*74b0*/  LDCU UR6, c[0x0][0x398] ;  /* 0x00007300ff0677ac */ /* 0x000ea20008000800 */
[----:B------:R-:W-:Y:S01]  /*74c0*/  IMAD.MOV.U32 R225, RZ, RZ, R70 ;  /* 0x000000ffffe17224 */ /* 0x000fe200078e0046 */
[----:B------:R0:W-:Y:S01]  /*74d0*/  STL [R1+0x48], R42 ;  /* 0x0000482a01007387 */ /* 0x0001e20000100800 */
[----:B------:R-:W-:Y:S01]  /*74e0*/  IMAD.MOV.U32 R224, RZ, RZ, R71 ;  /* 0x000000ffffe07224 */ /* 0x000fe200078e0047 */
[----:B------:R-:W0:Y:S01]  /*74f0*/  LDCU UR9, c[0x0][0x398] ;  /* 0x00007300ff0977ac */ /* 0x000e220008000800 */
[----:B------:R-:W-:-:S02]  /*7500*/  IMAD.MOV.U32 R223, RZ, RZ, R72 ;  /* 0x000000ffffdf7224 */ /* 0x000fc400078e0048 */
[----:B------:R-:W-:Y:S01]  /*7510*/  IMAD.MOV.U32 R222, RZ, RZ, R73 ;  /* 0x000000ffffde7224 */ /* 0x000fe200078e0049 */
[----:B------:R-:W0:Y:S01]  /*7520*/  LDCU UR33, c[0x0][0x398] ;  /* 0x00007300ff2177ac */ /* 0x000e220008000800 */
[----:B------:R-:W-:Y:S02]  /*7530*/  IMAD.MOV.U32 R221, RZ, RZ, R74 ;  /* 0x000000ffffdd7224 */ /* 0x000fe400078e004a */
[----:B------:R-:W-:Y:S01]  /*7540*/  IMAD.MOV.U32 R220, RZ, RZ, R75 ;  /* 0x000000ffffdc7224 */ /* 0x000fe200078e004b */
[----:B------:R-:W0:Y:S01]  /*7550*/  LDCU UR35, c[0x0][0x398] ;  /* 0x00007300ff2377ac */ /* 0x000e220008000800 */
[----:B------:R-:W-:Y:S02]  /*7560*/  IMAD.MOV.U32 R219, RZ, RZ, R76 ;  /* 0x000000ffffdb7224 */ /* 0x000fe400078e004c */
[----:B------:R-:W-:Y:S01]  /*7570*/  IMAD.MOV.U32 R218, RZ, RZ, R77 ;  /* 0x000000ffffda7224 */ /* 0x000fe200078e004d */
[----:B------:R-:W0:Y:S01]  /*7580*/  LDCU UR36, c[0x0][0x398] ;  /* 0x00007300ff2477ac */ /* 0x000e220008000800 */
[----:B------:R-:W-:-:S02]  /*7590*/  IMAD.MOV.U32 R217, RZ, RZ, R78 ;  /* 0x000000ffffd97224 */ /* 0x000fc400078e004e */
[----:B------:R-:W-:Y:S02]  /*75a0*/  IMAD.MOV.U32 R216, RZ, RZ, R79 ;  /* 0x000000ffffd87224 */ /* 0x000fe400078e004f */
[----:B------:R-:W-:Y:S02]  /*75b0*/  IMAD.MOV.U32 R215, RZ, RZ, R80 ;  /* 0x000000ffffd77224 */ /* 0x000fe400078e0050 */
[----:B------:R-:W-:Y:S02]  /*75c0*/  IMAD.MOV.U32 R214, RZ, RZ, R81 ;  /* 0x000000ffffd67224 */ /* 0x000fe400078e0051 */
[----:B------:R-:W-:Y:S02]  /*75d0*/  IMAD.MOV.U32 R213, RZ, RZ, R82 ;  /* 0x000000ffffd57224 */ /* 0x000fe400078e0052 */
[----:B------:R-:W-:Y:S02]  /*75e0*/  IMAD.MOV.U32 R212, RZ, RZ, R83 ;  /* 0x000000ffffd47224 */ /* 0x000fe400078e0053 */
[----:B------:R-:W-:-:S02]  /*75f0*/  IMAD.MOV.U32 R211, RZ, RZ, R85 ;  /* 0x000000ffffd37224 */ /* 0x000fc400078e0055 */
[----:B------:R-:W-:Y:S02]  /*7600*/  IMAD.MOV.U32 R210, RZ, RZ, R84 ;  /* 0x000000ffffd27224 */ /* 0x000fe400078e0054 */
[----:B------:R-:W-:Y:S02]  /*7610*/  IMAD.MOV.U32 R209, RZ, RZ, R86 ;  /* 0x000000ffffd17224 */ /* 0x000fe400078e0056 */
[----:B------:R-:W-:Y:S02]  /*7620*/  IMAD.MOV.U32 R208, RZ, RZ, R87 ;  /* 0x000000ffffd07224 */ /* 0x000fe400078e0057 */
[----:B------:R-:W0:Y:S01]  /*7630*/  LDTM.x64 R68, tmem[UR10+0x80] ;  /* 0x0000800a004479ee */ /* 0x000e220008340000 */
[----:B------:R-:W-:Y:S02]  /*7640*/  IMAD.MOV.U32 R4, RZ, RZ, R35 ;  /* 0x000000ffff047224 */ /* 0x000fe400078e0023 */
[----:B------:R-:W-:Y:S02]  /*7650*/  IMAD.MOV.U32 R7, RZ, RZ, R32 ;  /* 0x000000ffff077224 */ /* 0x000fe400078e0020 */
[----:B------:R-:W-:-:S02]  /*7660*/  IMAD.MOV.U32 R8, RZ, RZ, R33 ;  /* 0x000000ffff087224 */ /* 0x000fc400078e0021 */
[----:B------:R-:W-:Y:S02]  /*7670*/  IMAD.MOV.U32 R16, RZ, RZ, R25 ;  /* 0x000000ffff107224 */ /* 0x000fe400078e0019 */
[----:B------:R-:W-:Y:S02]  /*7680*/  IMAD.MOV.U32 R15, RZ, RZ, R24 ;  /* 0x000000ffff0f7224 */ /* 0x000fe400078e0018 */
[----:B------:R-:W-:Y:S02]  /*7690*/  IMAD.MOV.U32 R20, RZ, RZ, R29 ;  /* 0x000000ffff147224 */ /* 0x000fe400078e001d */
[----:B------:R-:W-:Y:S01]  /*76a0*/  IMAD.MOV.U32 R19, RZ, RZ, R28 ;  /* 0x000000ffff137224 */ /* 0x000fe200078e001c */
[----:B------:R-:W-:Y:S01]  /*76b0*/  F2FP.F16.F32.PACK_AB R3, R16, R15 ;  /* 0x0000000f1003723e */ /* 0x000fe200000000ff */
[----:B------:R-:W-:Y:S02]  /*76c0*/  IMAD.MOV.U32 R18, RZ, RZ, R27 ;  /* 0x000000ffff127224 */ /* 0x000fe400078e001b */
[----:B------:R-:W-:Y:S01]  /*76d0*/  IMAD.MOV.U32 R17, RZ, RZ, R26 ;  /* 0x000000ffff117224 */ /* 0x000fe200078e001a */
[----:B------:R-:W-:Y:S01]  /*76e0*/  F2FP.F16.F32.PACK_AB R0, R20, R19 ;  /* 0x000000131400723e */ /* 0x000fe200000000ff */
[----:B------:R-:W-:-:S02]  /*76f0*/  IMAD.MOV.U32 R14, RZ, RZ, R40 ;  /* 0x000000ffff0e7224 */ /* 0x000fc400078e0028 */
[----:B------:R-:W-:Y:S01]  /*7700*/  IMAD.MOV.U32 R13, RZ, RZ, R39 ;  /* 0x000000ffff0d7224 */ /* 0x000fe200078e0027 */
[----:B------:R-:W-:Y:S01]  /*7710*/  F2FP.F16.F32.PACK_AB R2, R18, R17 ;  /* 0x000000111202723e */ /* 0x000fe200000000ff */
[----:B------:R-:W-:Y:S01]  /*7720*/  IMAD.MOV.U32 R12, RZ, RZ, R38 ;  /* 0x000000ffff0c7224 */ /* 0x000fe200078e0026 */
[----:B0-----:R-:W-:Y:S01]  /*7730*/  F2FP.F16.F32.PACK_AB R79, R79, R4 ;  /* 0x000000044f4f723e */ /* 0x001fe200000000ff */
[----:B------:R-:W-:Y:S01]  /*7740*/  IMAD R4, R198, R201, RZ ;  /* 0x000000c9c6047224 */ /* 0x000fe200078e02ff */
[----:B------:R-:W-:Y:S01]  /*7750*/  F2FP.F16.F32.PACK_AB R200, R76, R7 ;  /* 0x000000074cc8723e */ /* 0x000fe200000000ff */
[----:B------:R-:W-:Y:S01]  /*7760*/  IMAD.MOV.U32 R11, RZ, RZ, R37 ;  /* 0x000000ffff0b7224 */ /* 0x000fe200078e0025 */
[----:B------:R-:W-:Y:S01]  /*7770*/  F2FP.F16.F32.PACK_AB R199, R77, R8 ;  /* 0x000000084dc7723e */ /* 0x000fe200000000ff */
[----:B------:R-:W-:Y:S01]  /*7780*/  IMAD.MOV.U32 R10, RZ, RZ, R36 ;  /* 0x000000ffff0a7224 */ /* 0x000fe200078e0024 */
[C---:B------:R-:W-:Y:S01]  /*7790*/  LEA R76, P2, R4.reuse, UR4, 0x1 ;  /* 0x00000004044c7c11 */ /* 0x040fe2000f8408ff */
[----:B------:R-:W-:Y:S01]  /*77a0*/  IMAD.MOV.U32 R9, RZ, RZ, R34 ;  /* 0x000000ffff097224 */ /* 0x000fe200078e0022 */
[----:B------:R-:W-:Y:S01]  /*77b0*/  F2FP.F16.F32.PACK_AB R202, R73, R72 ;  /* 0x0000004849ca723e */ /* 0x000fe200000000ff */
[----:B------:R-:W-:Y:S01]  /*77c0*/  IMAD.MOV.U32 R6, RZ, RZ, R31 ;  /* 0x000000ffff067224 */ /* 0x000fe200078e001f */
[----:B------:R-:W-:Y:S01]  /*77d0*/  LEA.HI.X.SX32 R77, R4, UR5, 0x1, P2 ;  /* 0x00000005044d7c11 */ /* 0x000fe200090f0eff */
[----:B------:R-:W-:Y:S01]  /*77e0*/  IMAD.MOV.U32 R5, RZ, RZ, R30 ;  /* 0x000000ffff057224 */ /* 0x000fe200078e001e */
[----:B------:R-:W-:Y:S01]  /*77f0*/  F2FP.F16.F32.PACK_AB R84, R84, R14 ;  /* 0x0000000e5454723e */ /* 0x000fe200000000ff */
[----:B------:R-:W-:Y:S01]  /*7800*/  IMAD.MOV.U32 R252, RZ, RZ, R43 ;  /* 0x000000fffffc7224 */ /* 0x000fe200078e002b */
[----:B------:R-:W-:Y:S01]  /*7810*/  F2FP.F16.F32.PACK_AB R83, R83, R13 ;  /* 0x0000000d5353723e */ /* 0x000fe200000000ff */
[----:B------:R-:W-:Y:S01]  /*7820*/  IMAD.WIDE R72, R203, 0x2, R76 ;  /* 0x00000002cb487825 */ /* 0x000fe200078e024c */
[----:B------:R-:W-:-:S02]  /*7830*/  F2FP.F16.F32.PACK_AB R82, R82, R12 ;  /* 0x0000000c5252723e */ /* 0x000fc400000000ff */
[----:B------:R-:W-:Y:S01]  /*7840*/  F2FP.F16.F32.PACK_AB R81, R81, R11 ;  /* 0x0000000b5151723e */ /* 0x000fe200000000ff */
[----:B------:R-:W-:Y:S01]  /*7850*/  IMAD.MOV.U32 R251, RZ, RZ, R44 ;  /* 0x000000fffffb7224 */ /* 0x000fe200078e002c */
        /* <DEDUP_REMOVED lines=29> */
[----:B------:R-:W-:-:S02]  /*7a30*/  IMAD R201, R201, 0x80, R4 ;  /* 0x00000080c9c97824 */ /* 0x000fc400078e0204 */
[----:B------:R-:W0:Y:S01]  /*7a40*/  LDTM.x64 R4, tmem[UR10+0xc0] ;  /* 0x0000c00a000479ee */ /* 0x000e220008340000 */
[----:B------:R-:W-:Y:S01]  /*7a50*/  NOP ;  /* 0x0000000000007918 */ /* 0x000fe20000000000 */
[----:B------:R1:W-:Y:S01]  /*7a60*/  @P0 STG.E.U16 desc[UR22][R72.64], R3 ;  /* 0x0000000348000986 */ /* 0x0003e2000c101516 */
[----:B------:R-:W-:Y:S01]  /*7a70*/  ISETP.GE.AND P0, PT, R196, UR7, PT ;  /* 0x00000007c4007c0c */ /* 0x000fe2000bf06270 */
[----:B------:R-:W0:Y:S01]  /*7a80*/  LDCU.64 UR10, c[0x0][0x398] ;  /* 0x00007300ff0a77ac */ /* 0x000e220008000a00 */
[----:B------:R-:W-:Y:S02]  /*7a90*/  LEA R68, P1, R201, UR4, 0x1 ;  /* 0x00000004c9447c11 */ /* 0x000fe4000f8208ff */
[----:B----4-:R-:W-:Y:S01]  /*7aa0*/  ISETP.LT.AND P0, PT, R197, UR12, !P0 ;  /* 0x0000000cc5007c0c */ /* 0x010fe2000c701270 */
[----:B------:R-:W4:Y:S01]  /*7ab0*/  LDCU UR12, c[0x0][0x39c] ;  /* 0x00007380ff0c77ac */ /* 0x000f220008000800 */
[----:B------:R-:W-:Y:S02]  /*7ac0*/  LEA.HI.X.SX32 R69, R201, UR5, 0x1, P1 ;  /* 0x00000005c9457c11 */ /* 0x000fe400088f0eff */
[----:B------:R-:W-:Y:S01]  /*7ad0*/  PRMT R201, R3, 0x7632, R201 ;  /* 0x0000763203c97816 */ /* 0x000fe200000000c9 */
[----:B------:R-:W0:Y:S01]  /*7ae0*/  LDCU.64 UR4, c[0x0][0x398] ;  /* 0x00007300ff0477ac */ /* 0x000e220008000a00 */
[----:B------:R-:W-:-:S04]  /*7af0*/  IMAD.WIDE R204, R203, 0x2, R68 ;  /* 0x00000002cbcc7825 */ /* 0x000fc800078e0244 */
[----:B-1----:R-:W-:-:S03]  /*7b00*/  VIADD R72, R196, 0x1 ;  /* 0x00000001c4487836 */ /* 0x002fc60000000000 */
[----:B------:R1:W-:Y:S01]  /*7b10*/  @P0 STG.E.U16 desc[UR22][R204.64], R71 ;  /* 0x00000047cc000986 */ /* 0x0003e2000c101516 */
[----:B------:R-:W-:Y:S01]  /*7b20*/  VIADD R203, R203, UR32 ;  /* 0x00000020cbcb7c36 */ /* 0x000fe20008000000 */
[----:B------:R-:W-:-:S03]  /*7b30*/  ISETP.GE.AND P0, PT, R72, UR7, PT ;  /* 0x0000000748007c0c */ /* 0x000fc6000bf06270 */
[----:B------:R-:W-:Y:S01]  /*7b40*/  IMAD.WIDE R72, R203, 0x2, R76 ;  /* 0x00000002cb487825 */ /* 0x000fe200078e024c */
[----:B------:R-:W-:Y:S01]  /*7b50*/  ISETP.LT.AND P1, PT, R198, UR16, !P0 ;  /* 0x00000010c6007c0c */ /* 0x000fe2000c721270 */
[----:B------:R-:W0:Y:S01]  /*7b60*/  LDCU UR16, c[0x0][0x398] ;  /* 0x00007300ff1077ac */ /* 0x000e220008000800 */
[----:B------:R-:W-:Y:S01]  /*7b70*/  ISETP.LT.AND P0, PT, R197, UR28, !P0 ;  /* 0x0000001cc5007c0c */ /* 0x000fe2000c701270 */
[----:B------:R-:W-:Y:S01]  /*7b80*/  IMAD.WIDE R206, R203, 0x2, R68 ;  /* 0x00000002cbce7825 */ /* 0x000fe200078e0244 */
[----:B-1----:R-:W-:Y:S01]  /*7b90*/  PRMT R71, R71, 0x7632, R71 ;  /* 0x0000763247477816 */ /* 0x002fe20000000047 */
[----:B------:R-:W1:Y:S02]  /*7ba0*/  LDCU UR28, c[0x0][0x398] ;  /* 0x00007300ff1c77ac */ /* 0x000e640008000800 */
[----:B------:R-:W-:-:S06]  /*7bb0*/  VIADD R3, R196, 0x2 ;  /* 0x00000002c4037836 */ /* 0x000fcc0000000000 */
[----:B------:R0:W-:Y:S04]  /*7bc0*/  @P1 STG.E.U16 desc[UR22][R72.64], R201 ;  /* 0x000000c948001986 */ /* 0x0001e8000c101516 */
[----:B------:R1:W-:Y:S01]  /*7bd0*/  @P0 STG.E.U16 desc[UR22][R206.64], R71 ;  /* 0x00000047ce000986 */ /* 0x0003e2000c101516 */
[----:B------:R-:W-:-:S04]  /*7be0*/  ISETP.GE.AND P0, PT, R3, UR7, PT ;  /* 0x0000000703007c0c */ /* 0x000fc8000bf06270 */
[----:B---3--:R-:W-:Y:S01]  /*7bf0*/  ISETP.LT.AND P1, PT, R198, UR24, !P0 ;  /* 0x00000018c6007c0c */ /* 0x008fe2000c721270 */
[----:B------:R-:W-:Y:S01]  /*7c00*/  VIADD R203, R203, UR32 ;  /* 0x00000020cbcb7c36 */ /* 0x000fe20008000000 */
[----:B------:R-:W-:Y:S01]  /*7c10*/  ISETP.LT.AND P0, PT, R197, UR14, !P0 ;  /* 0x0000000ec5007c0c */ /* 0x000fe2000c701270 */
[----:B------:R-:W-:Y:S01]  /*7c20*/  VIADD R3, R196, 0x3 ;  /* 0x00000003c4037836 */ /* 0x000fe20000000000 */
[----:B0-----:R-:W3:Y:S01]  /*7c30*/  LDL.LU R201, [R1+0x48] ;  /* 0x0000480001c97983 */ /* 0x001ee20000300800 */
[C---:B------:R-:W-:Y:S01]  /*7c40*/  IMAD.WIDE R204, R203.reuse, 0x2, R76 ;  /* 0x00000002cbcc7825 */ /* 0x040fe200078e024c */
[----:B------:R-:W0:Y:S01]  /*7c50*/  LDCU UR14, c[0x0][0x398] ;  /* 0x00007300ff0e77ac */ /* 0x000e220008000800 */
[----:B-1----:R-:W-:Y:S01]  /*7c60*/  PRMT R71, R2, 0x7632, R71 ;  /* 0x0000763202477816 */ /* 0x002fe20000000047 */
[----:B------:R-:W4:Y:S01]  /*7c70*/  LDL.LU R207, [R1+0x44] ;  /* 0x0000440001cf7983 */ /* 0x000f220000300800 */
[----:B------:R-:W-:Y:S01]  /*7c80*/  IMAD.WIDE R72, R203, 0x2, R68 ;  /* 0x00000002cb487825 */ /* 0x000fe200078e0244 */
[----:B------:R-:W1:Y:S01]  /*7c90*/  LDCU UR24, c[0x0][0x398] ;  /* 0x00007300ff1877ac */ /* 0x000e620008000800 */
[----:B------:R-:W-:-:S02]  /*7ca0*/  F2FP.F16.F32.PACK_AB R87, R87, R252 ;  /* 0x000000fc5757723e */ /* 0x000fc400000000ff */
[----:B------:R0:W-:Y:S01]  /*7cb0*/  @P1 STG.E.U16 desc[UR22][R204.64], R2 ;  /* 0x00000002cc001986 */ /* 0x0001e2000c101516 */
[----:B------:R-:W-:Y:S01]  /*7cc0*/  VIADD R203, R203, UR32 ;  /* 0x00000020cbcb7c36 */ /* 0x000fe20008000000 */
[----:B------:R-:W-:Y:S02]  /*7cd0*/  F2FP.F16.F32.PACK_AB R88, R88, R251 ;  /* 0x000000fb5858723e */ /* 0x000fe400000000ff */
[----:B------:R1:W-:Y:S01]  /*7ce0*/  @P0 STG.E.U16 desc[UR22][R72.64], R70 ;  /* 0x0000004648000986 */ /* 0x0003e2000c101516 */
[----:B------:R-:W-:Y:S02]  /*7cf0*/  ISETP.GE.AND P0, PT, R3, UR7, PT ;  /* 0x0000000703007c0c */ /* 0x000fe4000bf06270 */
[----:B------:R-:W-:Y:S02]  /*7d00*/  F2FP.F16.F32.PACK_AB R89, R89, R250 ;  /* 0x000000fa5959723e */ /* 0x000fe400000000ff */
[----:B------:R-:W-:Y:S01]  /*7d10*/  ISETP.LT.AND P1, PT, R198, UR4, !P0 ;  /* 0x00000004c6007c0c */ /* 0x000fe2000c721270 */
[----:B------:R-:W2:Y:S01]  /*7d20*/  LDCU UR4, c[0x0][0x398] ;  /* 0x00007300ff0477ac */ /* 0x000ea20008000800 */
[----:B------:R-:W-:Y:S01]  /*7d30*/  ISETP.LT.AND P0, PT, R197, UR26, !P0 ;  /* 0x0000001ac5007c0c */ /* 0x000fe2000c701270 */
[----:B0-----:R-:W-:Y:S01]  /*7d40*/  IMAD.WIDE R2, R203, 0x2, R76 ;  /* 0x00000002cb027825 */ /* 0x001fe200078e024c */
[----:B------:R-:W-:Y:S01]  /*7d50*/  F2FP.F16.F32.PACK_AB R90, R90, R249 ;  /* 0x000000f95a5a723e */ /* 0x000fe200000000ff */
[----:B------:R-:W0:Y:S01]  /*7d60*/  LDCU UR26, c[0x0][0x398] ;  /* 0x00007300ff1a77ac */ /* 0x000e220008000800 */
[----:B------:R-:W-:Y:S01]  /*7d70*/  F2FP.F16.F32.PACK_AB R91, R91, R248 ;  /* 0x000000f85b5b723e */ /* 0x000fe200000000ff */
[----:B-1----:R-:W-:Y:S01]  /*7d80*/  IMAD.WIDE R72, R203, 0x2, R68 ;  /* 0x00000002cb487825 */ /* 0x002fe200078e0244 */
[----:B------:R-:W-:-:S02]  /*7d90*/  F2FP.F16.F32.PACK_AB R92, R92, R247 ;  /* 0x000000f75c5c723e */ /* 0x000fc400000000ff */
[----:B------:R-:W-:Y:S01]  /*7da0*/  F2FP.F16.F32.PACK_AB R93, R93, R246 ;  /* 0x000000f65d5d723e */ /* 0x000fe200000000ff */
[----:B------:R-:W-:Y:S01]  /*7db0*/  VIADD R203, R203, UR32 ;  /* 0x00000020cbcb7c36 */ /* 0x000fe20008000000 */
[----:B------:R-:W-:Y:S01]  /*7dc0*/  F2FP.F16.F32.PACK_AB R94, R94, R245 ;  /* 0x000000f55e5e723e */ /* 0x000fe200000000ff */
[----:B------:R1:W-:Y:S01]  /*7dd0*/  @P1 STG.E.U16 desc[UR22][R2.64], R71 ;  /* 0x0000004702001986 */ /* 0x0003e2000c101516 */
[----:B------:R-:W-:Y:S02]  /*7de0*/  F2FP.F16.F32.PACK_AB R95, R95, R244 ;  /* 0x000000f45f5f723e */ /* 0x000fe400000000ff */
[----:B------:R-:W-:Y:S02]  /*7df0*/  F2FP.F16.F32.PACK_AB R96, R96, R243 ;  /* 0x000000f36060723e */ /* 0x000fe400000000ff */
[----:B------:R-:W-:Y:S02]  /*7e00*/  F2FP.F16.F32.PACK_AB R97, R97, R242 ;  /* 0x000000f26161723e */ /* 0x000fe400000000ff */
[----:B------:R-:W-:-:S02]  /*7e10*/  F2FP.F16.F32.PACK_AB R98, R98, R241 ;  /* 0x000000f16262723e */ /* 0x000fc400000000ff */
[----:B------:R-:W-:Y:S02]  /*7e20*/  F2FP.F16.F32.PACK_AB R99, R99, R240 ;  /* 0x000000f06363723e */ /* 0x000fe400000000ff */
[----:B------:R-:W-:Y:S02]  /*7e30*/  F2FP.F16.F32.PACK_AB R100, R100, R239 ;  /* 0x000000ef6464723e */ /* 0x000fe400000000ff */
[----:B-1----:R-:W-:Y:S01]  /*7e40*/  PRMT R3, R70, 0x7632, R3 ;  /* 0x0000763246037816 */ /* 0x002fe20000000003 */
[----:B------:R-:W-:Y:S01]  /*7e50*/  VIADD R70, R196, 0x4 ;  /* 0x00000004c4467836 */ /* 0x000fe20000000000 */
[----:B------:R-:W-:Y:S02]  /*7e60*/  F2FP.F16.F32.PACK_AB R101, R101, R238 ;  /* 0x000000ee6565723e */ /* 0x000fe400000000ff */
[----:B------:R-:W-:Y:S01]  /*7e70*/  F2FP.F16.F32.PACK_AB R102, R102, R237 ;  /* 0x000000ed6666723e */ /* 0x000fe200000000ff */
[----:B------:R1:W-:Y:S01]  /*7e80*/  @P0 STG.E.U16 desc[UR22][R72.64], R3 ;  /* 0x0000000348000986 */ /* 0x0003e2000c101516 */
[----:B------:R-:W-:Y:S01]  /*7e90*/  ISETP.GE.AND P0, PT, R70, UR7, PT ;  /* 0x0000000746007c0c */ /* 0x000fe2000bf06270 */
[----:B------:R-:W-:Y:S01]  /*7ea0*/  IMAD.WIDE R70, R203, 0x2, R76 ;  /* 0x00000002cb467825 */ /* 0x000fe200078e024c */
[----:B------:R-:W-:-:S02]  /*7eb0*/  F2FP.F16.F32.PACK_AB R103, R103, R236 ;  /* 0x000000ec6767723e */ /* 0x000fc400000000ff */
[----:B------:R-:W-:Y:S01]  /*7ec0*/  ISETP.LT.AND P1, PT, R198, UR30, !P0 ;  /* 0x0000001ec6007c0c */ /* 0x000fe2000c721270 */
[----:B------:R-:W0:Y:S01]  /*7ed0*/  LDCU UR30, c[0x0][0x398] ;  /* 0x00007300ff1e77ac */ /* 0x000e220008000800 */
[----:B------:R-:W-:Y:S02]  /*7ee0*/  ISETP.LT.AND P0, PT, R197, UR18, !P0 ;  /* 0x00000012c5007c0c */ /* 0x000fe4000c701270 */
[----:B------:R-:W-:Y:S01]  /*7ef0*/  F2FP.F16.F32.PACK_AB R104, R104, R235 ;  /* 0x000000eb6868723e */ /* 0x000fe200000000ff */
[----:B------:R-:W0:Y:S01]  /*7f00*/  LDCU UR18, c[0x0][0x398] ;  /* 0x00007300ff1277ac */ /* 0x000e220008000800 */
[----:B------:R-:W-:Y:S01]  /*7f10*/  F2FP.F16.F32.PACK_AB R105, R105, R234 ;  /* 0x000000ea6969723e */ /* 0x000fe200000000ff */
[----:B-1----:R-:W-:Y:S01]  /*7f20*/  IMAD.WIDE R2, R203, 0x2, R68 ;  /* 0x00000002cb027825 */ /* 0x002fe200078e0244 */
[----:B------:R-:W-:Y:S02]  /*7f30*/  F2FP.F16.F32.PACK_AB R106, R106, R233 ;  /* 0x000000e96a6a723e */ /* 0x000fe400000000ff */
[----:B------:R-:W-:Y:S01]  /*7f40*/  F2FP.F16.F32.PACK_AB R107, R107, R232 ;  /* 0x000000e86b6b723e */ /* 0x000fe200000000ff */
[----:B------:R-:W-:Y:S01]  /*7f50*/  VIADD R72, R196, 0x5 ;  /* 0x00000005c4487836 */ /* 0x000fe20000000000 */
[----:B------:R-:W-:Y:S01]  /*7f60*/  F2FP.F16.F32.PACK_AB R108, R108, R231 ;  /* 0x000000e76c6c723e */ /* 0x000fe200000000ff */
[----:B------:R1:W-:Y:S01]  /*7f70*/  @P1 STG.E.U16 desc[UR22][R70.64], R0 ;  /* 0x0000000046001986 */ /* 0x0003e2000c101516 */
[----:B------:R-:W-:Y:S01]  /*7f80*/  VIADD R203, R203, UR32 ;  /* 0x00000020cbcb7c36 */ /* 0x000fe20008000000 */
[----:B------:R-:W-:-:S02]  /*7f90*/  F2FP.F16.F32.PACK_AB R109, R109, R230 ;  /* 0x000000e66d6d723e */ /* 0x000fc400000000ff */
[----:B------:R0:W-:Y:S01]  /*7fa0*/  @P0 STG.E.U16 desc[UR22][R2.64], R202 ;  /* 0x000000ca02000986 */ /* 0x0001e2000c101516 */
[----:B------:R-:W-:Y:S01]  /*7fb0*/  ISETP.GE.AND P0, PT, R72, UR7, PT ;  /* 0x0000000748007c0c */ /* 0x000fe2000bf06270 */
[----:B------:R-:W-:Y:S01]  /*7fc0*/  IMAD.WIDE R72, R203, 0x2, R68 ;  /* 0x00000002cb487825 */ /* 0x000fe200078e0244 */
[----:B------:R-:W-:Y:S02]  /*7fd0*/  F2FP.F16.F32.PACK_AB R110, R110, R229 ;  /* 0x000000e56e6e723e */ /* 0x000fe400000000ff */
[----:B------:R-:W-:Y:S01]  /*7fe0*/  ISETP.LT.AND P1, PT, R198, UR10, !P0 ;  /* 0x0000000ac6007c0c */ /* 0x000fe2000c721270 */
[----:B------:R-:W2:Y:S01]  /*7ff0*/  LDCU UR10, c[0x0][0x398] ;  /* 0x00007300ff0a77ac */ /* 0x000ea20008000800 */
[----:B------:R-:W-:Y:S01]  /*8000*/  ISETP.LT.AND P0, PT, R197, UR20, !P0 ;  /* 0x00000014c5007c0c */ /* 0x000fe2000c701270 */
[----:B-1----:R-:W-:Y:S01]  /*8010*/  IMAD.WIDE R70, R203, 0x2, R76 ;  /* 0x00000002cb467825 */ /* 0x002fe200078e024c */
[----:B------:R-:W-:Y:S01]  /*8020*/  F2FP.F16.F32.PACK_AB R111, R111, R228 ;  /* 0x000000e46f6f723e */ /* 0x000fe200000000ff */
[----:B------:R-:W1:Y:S01]  /*8030*/  LDCU UR20, c[0x0][0x398] ;  /* 0x00007300ff1477ac */ /* 0x000e620008000800 */
[----:B------:R-:W-:Y:S01]  /*8040*/  F2FP.F16.F32.PACK_AB R112, R112, R227 ;  /* 0x000000e37070723e */ /* 0x000fe200000000ff */
[----:B------:R-:W-:Y:S01]  /*8050*/  VIADD R203, R203, UR32 ;  /* 0x00000020cbcb7c36 */ /* 0x000fe20008000000 */
[----:B0-----:R-:W-:Y:S01]  /*8060*/  PRMT R3, R0, 0x7632, R3 ;  /* 0x0000763200037816 */ /* 0x001fe20000000003 */
[----:B------:R-:W-:Y:S01]  /*8070*/  VIADD R0, R196, 0x6 ;  /* 0x00000006c4007836 */ /* 0x000fe20000000000 */
[----:B------:R-:W-:-:S02]  /*8080*/  F2FP.F16.F32.PACK_AB R113, R113, R226 ;  /* 0x000000e27171723e */ /* 0x000fc400000000ff */
[----:B------:R-:W-:Y:S01]  /*8090*/  F2FP.F16.F32.PACK_AB R114, R114, R225 ;  /* 0x000000e17272723e */ /* 0x000fe200000000ff */
[----:B------:R0:W-:Y:S01]  /*80a0*/  @P1 STG.E.U16 desc[UR22][R70.64], R3 ;  /* 0x0000000346001986 */ /* 0x0001e2000c101516 */
[----:B------:R-:W-:Y:S02]  /*80b0*/  F2FP.F16.F32.PACK_AB R115, R115, R224 ;  /* 0x000000e07373723e */ /* 0x000fe400000000ff */
[----:B------:R-:W-:Y:S02]  /*80c0*/  F2FP.F16.F32.PACK_AB R116, R116, R223 ;  /* 0x000000df7474723e */ /* 0x000fe400000000ff */
[----:B------:R-:W-:Y:S02]  /*80d0*/  F2FP.F16.F32.PACK_AB R117, R117, R222 ;  /* 0x000000de7575723e */ /* 0x000fe400000000ff */
[----:B------:R-:W-:Y:S02]  /*80e0*/  F2FP.F16.F32.PACK_AB R118, R118, R221 ;  /* 0x000000dd7676723e */ /* 0x000fe400000000ff */
[----:B------:R-:W-:-:S02]  /*80f0*/  F2FP.F16.F32.PACK_AB R119, R119, R220 ;  /* 0x000000dc7777723e */ /* 0x000fc400000000ff */
[----:B------:R-:W-:Y:S01]  /*8100*/  F2FP.F16.F32.PACK_AB R120, R120, R219 ;  /* 0x000000db7878723e */ /* 0x000fe200000000ff */
[----:B0-----:R-:W-:Y:S01]  /*8110*/  IMAD.WIDE R2, R203, 0x2, R76 ;  /* 0x00000002cb027825 */ /* 0x001fe200078e024c */
[----:B------:R-:W-:Y:S02]  /*8120*/  PRMT R71, R202, 0x7632, R71 ;  /* 0x00007632ca477816 */ /* 0x000fe40000000047 */
[----:B------:R-:W-:Y:S02]  /*8130*/  F2FP.F16.F32.PACK_AB R121, R121, R218 ;  /* 0x000000da7979723e */ /* 0x000fe400000000ff */
[----:B------:R-:W-:Y:S01]  /*8140*/  F2FP.F16.F32.PACK_AB R122, R122, R217 ;  /* 0x000000d97a7a723e */ /* 0x000fe200000000ff */
[----:B------:R0:W-:Y:S01]  /*8150*/  @P0 STG.E.U16 desc[UR22][R72.64], R71 ;  /* 0x0000004748000986 */ /* 0x0001e2000c101516 */
[----:B------:R-:W-:Y:S01]  /*8160*/  ISETP.GE.AND P0, PT, R0, UR7, PT ;  /* 0x0000000700007c0c */ /* 0x000fe2000bf06270 */
[----:B------:R-:W-:Y:S01]  /*8170*/  VIADD R0, R196, 0x7 ;  /* 0x00000007c4007836 */ /* 0x000fe20000000000 */
[----:B------:R-:W-:-:S02]  /*8180*/  F2FP.F16.F32.PACK_AB R123, R123, R216 ;  /* 0x000000d87b7b723e */ /* 0x000fc400000000ff */
[----:B------:R-:W-:Y:S01]  /*8190*/  ISETP.LT.AND P1, PT, R198, UR34, !P0 ;  /* 0x00000022c6007c0c */ /* 0x000fe2000c721270 */
[----:B------:R-:W1:Y:S01]  /*81a0*/  LDCU UR34, c[0x0][0x398] ;  /* 0x00007300ff2277ac */ /* 0x000e620008000800 */
[----:B--2---:R-:W-:Y:S02]  /*81b0*/  ISETP.LT.AND P0, PT, R197, UR4, !P0 ;  /* 0x00000004c5007c0c */ /* 0x004fe4000c701270 */
[----:B------:R-:W-:Y:S01]  /*81c0*/  F2FP.F16.F32.PACK_AB R124, R124, R215 ;  /* 0x000000d77c7c723e */ /* 0x000fe200000000ff */
[----:B------:R-:W2:Y:S01]  /*81d0*/  LDCU UR4, c[0x0][0x398] ;  /* 0x00007300ff0477ac */ /* 0x000ea20008000800 */
[----:B------:R-:W-:Y:S01]  /*81e0*/  F2FP.F16.F32.PACK_AB R125, R125, R214 ;  /* 0x000000d67d7d723e */ /* 0x000fe200000000ff */
[----:B0-----:R-:W-:Y:S01]  /*81f0*/  IMAD.WIDE R70, R203, 0x2, R68 ;  /* 0x00000002cb467825 */ /* 0x001fe200078e0244 */
[----:B------:R-:W-:Y:S02]  /*8200*/  F2FP.F16.F32.PACK_AB R126, R126, R213 ;  /* 0x000000d57e7e723e */ /* 0x000fe400000000ff */
[----:B------:R-:W-:Y:S01]  /*8210*/  F2FP.F16.F32.PACK_AB R127, R127, R212 ;  /* 0x000000d47f7f723e */ /* 0x000fe200000000ff */
[----:B------:R-:W-:Y:S01]  /*8220*/  VIADD R203, R203, UR32 ;  /* 0x00000020cbcb7c36 */ /* 0x000fe20008000000 */
[----:B------:R-:W-:Y:S01]  /*8230*/  F2FP.F16.F32.PACK_AB R128, R128, R210 ;  /* 0x000000d28080723e */ /* 0x000fe200000000ff */
[----:B------:R0:W-:Y:S01]  /*8240*/  @P1 STG.E.U16 desc[UR22][R2.64], R74 ;  /* 0x0000004a02001986 */ /* 0x0001e2000c101516 */
[----:B------:R-:W-:Y:S01]  /*8250*/  VIADD R72, R196, 0x14 ;  /* 0x00000014c4487836 */ /* 0x000fe20000000000 */
[----:B------:R-:W-:-:S02]  /*8260*/  F2FP.F16.F32.PACK_AB R129, R129, R211 ;  /* 0x000000d38181723e */ /* 0x000fc400000000ff */
[----:B------:R-:W-:Y:S02]  /*8270*/  F2FP.F16.F32.PACK_AB R130, R130, R209 ;  /* 0x000000d18282723e */ /* 0x000fe400000000ff */
[----:B------:R-:W-:Y:S02]  /*8280*/  F2FP.F16.F32.PACK_AB R131, R131, R208 ;  /* 0x000000d08383723e */ /* 0x000fe400000000ff */
[----:B------:R-:W-:Y:S02]  /*8290*/  F2FP.F16.F32.PACK_AB R4, R4, R132 ;  /* 0x000000840404723e */ /* 0x000fe400000000ff */
[----:B------:R-:W-:Y:S02]  /*82a0*/  F2FP.F16.F32.PACK_AB R133, R5, R133 ;  /* 0x000000850585723e */ /* 0x000fe400000000ff */
[----:B0-----:R-:W-:Y:S01]  /*82b0*/  PRMT R3, R74, 0x7632, R3 ;  /* 0x000076324a037816 */ /* 0x001fe20000000003 */
[----:B------:R-:W-:Y:S01]  /*82c0*/  VIADD R74, R196, 0x3e ;  /* 0x0000003ec44a7836 */ /* 0x000fe20000000000 */
[----:B------:R-:W-:-:S02]  /*82d0*/  F2FP.F16.F32.PACK_AB R6, R6, R134 ;  /* 0x000000860606723e */ /* 0x000fc400000000ff */
[----:B------:R-:W-:Y:S01]  /*82e0*/  F2FP.F16.F32.PACK_AB R135, R7, R135 ;  /* 0x000000870787723e */ /* 0x000fe200000000ff */
[----:B------:R0:W-:Y:S01]  /*82f0*/  @P0 STG.E.U16 desc[UR22][R70.64], R3 ;  /* 0x0000000346000986 */ /* 0x0001e2000c101516 */
[----:B------:R-:W-:Y:S01]  /*8300*/  ISETP.GE.AND P0, PT, R0, UR7, PT ;  /* 0x0000000700007c0c */ /* 0x000fe2000bf06270 */
[----:B------:R-:W-:Y:S01]  /*8310*/  VIADD R0, R196, 0x8 ;  /* 0x00000008c4007836 */ /* 0x000fe20000000000 */
[----:B------:R-:W-:Y:S02]  /*8320*/  F2FP.F16.F32.PACK_AB R8, R8, R136 ;  /* 0x000000880808723e */ /* 0x000fe400000000ff */
[----:B--2---:R-:W-:Y:S01]  /*8330*/  ISETP.LT.AND P1, PT, R198, UR4, !P0 ;  /* 0x00000004c6007c0c */ /* 0x004fe2000c721270 */
[----:B------:R-:W2:Y:S01]  /*8340*/  LDCU UR4, c[0x0][0x398] ;  /* 0x00007300ff0477ac */ /* 0x000ea20008000800 */
[----:B------:R-:W-:Y:S02]  /*8350*/  ISETP.LT.AND P0, PT, R197, UR6, !P0 ;  /* 0x00000006c5007c0c */ /* 0x000fe4000c701270 */
[----:B------:R-:W-:Y:S01]  /*8360*/  F2FP.F16.F32.PACK_AB R137, R9, R137 ;  /* 0x000000890989723e */ /* 0x000fe200000000ff */
[----:B------:R-:W1:Y:S01]  /*8370*/  LDCU UR6, c[0x0][0x398] ;  /* 0x00007300ff0677ac */ /* 0x000e620008000800 */
[----:B------:R-:W-:Y:S01]  /*8380*/  F2FP.F16.F32.PACK_AB R10, R10, R138 ;  /* 0x0000008a0a0a723e */ /* 0x000fe200000000ff */
[----:B0-----:R-:W-:Y:S01]  /*8390*/  IMAD.WIDE R2, R203, 0x2, R76 ;  /* 0x00000002cb027825 */ /* 0x001fe200078e024c */
[----:B------:R-:W-:-:S02]  /*83a0*/  F2FP.F16.F32.PACK_AB R139, R11, R139 ;  /* 0x0000008b0b8b723e */ /* 0x000fc400000000ff */
[----:B------:R-:W-:Y:S01]  /*83b0*/  F2FP.F16.F32.PACK_AB R12, R12, R140 ;  /* 0x0000008c0c0c723e */ /* 0x000fe200000000ff */
[----:B------:R-:W-:Y:S01]  /*83c0*/  IMAD.WIDE R70, R203, 0x2, R68 ;  /* 0x00000002cb467825 */ /* 0x000fe200078e0244 */
[----:B------:R-:W-:Y:S01]  /*83d0*/  F2FP.F16.F32.PACK_AB R13, R13, R141 ;  /* 0x0000008d0d0d723e */ /* 0x000fe200000000ff */
[----:B------:R0:W-:Y:S01]  /*83e0*/  @P1 STG.E.U16 desc[UR22][R2.64], R75 ;  /* 0x0000004b02001986 */ /* 0x0001e2000c101516 */
[----:B------:R-:W-:Y:S01]  /*83f0*/  F2FP.F16.F32.PACK_AB R14, R14, R142 ;  /* 0x0000008e0e0e723e */ /* 0x000fe200000000ff */
[----:B------:R-:W-:Y:S01]  /*8400*/  VIADD R203, R203, UR32 ;  /* 0x00000020cbcb7c36 */ /* 0x000fe20008000000 */
[----:B------:R-:W-:Y:S02]  /*8410*/  F2FP.F16.F32.PACK_AB R15, R15, R143 ;  /* 0x0000008f0f0f723e */ /* 0x000fe400000000ff */
[----:B------:R-:W-:Y:S02]  /*8420*/  F2FP.F16.F32.PACK_AB R16, R16, R144 ;  /* 0x000000901010723e */ /* 0x000fe400000000ff */
[----:B------:R-:W-:-:S02]  /*8430*/  F2FP.F16.F32.PACK_AB R17, R17, R145 ;  /* 0x000000911111723e */ /* 0x000fc400000000ff */
[----:B------:R-:W-:Y:S02]  /*8440*/  F2FP.F16.F32.PACK_AB R18, R18, R146 ;  /* 0x000000921212723e */ /* 0x000fe400000000ff */
[----:B------:R-:W-:Y:S02]  /*8450*/  F2FP.F16.F32.PACK_AB R19, R19, R147 ;  /* 0x000000931313723e */ /* 0x000fe400000000ff */
[----:B0-----:R-:W-:Y:S02]  /*8460*/  PRMT R3, R75, 0x7632, R3 ;  /* 0x000076324b037816 */ /* 0x001fe40000000003 */
[----:B------:R-:W-:Y:S02]  /*8470*/  F2FP.F16.F32.PACK_AB R20, R20, R148 ;  /* 0x000000941414723e */ /* 0x000fe400000000ff */
[----:B------:R-:W-:Y:S01]  /*8480*/  F2FP.F16.F32.PACK_AB R21, R21, R149 ;  /* 0x000000951515723e */ /* 0x000fe200000000ff */
[----:B------:R0:W-:Y:S01]  /*8490*/  @P0 STG.E.U16 desc[UR22][R70.64], R3 ;  /* 0x0000000346000986 */ /* 0x0001e2000c101516 */
[----:B------:R-:W-:Y:S01]  /*84a0*/  ISETP.GE.AND P0, PT, R0, UR7, PT ;  /* 0x0000000700007c0c */ /* 0x000fe2000bf06270 */
[----:B------:R-:W-:Y:S01]  /*84b0*/  VIADD R0, R196, 0x9 ;  /* 0x00000009c4007836 */ /* 0x000fe20000000000 */
[----:B------:R-:W-:-:S02]  /*84c0*/  F2FP.F16.F32.PACK_AB R22, R22, R150 ;  /* 0x000000961616723e */ /* 0x000fc400000000ff */
[----:B--2---:R-:W-:Y:S01]  /*84d0*/  ISETP.LT.AND P1, PT, R198, UR4, !P0 ;  /* 0x00000004c6007c0c */ /* 0x004fe2000c721270 */
[----:B------:R-:W2:Y:S01]  /*84e0*/  LDCU UR4, c[0x0][0x398] ;  /* 0x00007300ff0477ac */ /* 0x000ea20008000800 */
[----:B-1----:R-:W-:Y:S02]  /*84f0*/  ISETP.LT.AND P0, PT, R197, UR6, !P0 ;  /* 0x00000006c5007c0c */ /* 0x002fe4000c701270 */
[----:B------:R-:W-:Y:S01]  /*8500*/  F2FP.F16.F32.PACK_AB R23, R23, R151 ;  /* 0x000000971717723e */ /* 0x000fe200000000ff */
[----:B------:R-:W1:Y:S01]  /*8510*/  LDCU UR6, c[0x0][0x398] ;  /* 0x00007300ff0677ac */ /* 0x000e620008000800 */
[----:B------:R-:W-:Y:S01]  /*8520*/  F2FP.F16.F32.PACK_AB R24, R24, R152 ;  /* 0x000000981818723e */ /* 0x000fe200000000ff */
[----:B0-----:R-:W-:Y:S01]  /*8530*/  IMAD.WIDE R2, R203, 0x2, R76 ;  /* 0x00000002cb027825 */ /* 0x001fe200078e024c */
[----:B------:R-:W-:Y:S02]  /*8540*/  F2FP.F16.F32.PACK_AB R25, R25, R153 ;  /* 0x000000991919723e */ /* 0x000fe400000000ff */
[----:B------:R-:W-:Y:S01]  /*8550*/  F2FP.F16.F32.PACK_AB R26, R26, R154 ;  /* 0x0000009a1a1a723e */ /* 0x000fe200000000ff */
[----:B------:R-:W-:Y:S01]  /*8560*/  IMAD.WIDE R70, R203, 0x2, R68 ;  /* 0x00000002cb467825 */ /* 0x000fe200078e0244 */
[----:B------:R-:W-:Y:S01]  /*8570*/  F2FP.F16.F32.PACK_AB R27, R27, R155 ;  /* 0x0000009b1b1b723e */ /* 0x000fe200000000ff */
[----:B------:R0:W-:Y:S01]  /*8580*/  @P1 STG.E.U16 desc[UR22][R2.64], R200 ;  /* 0x000000c802001986 */ /* 0x0001e2000c101516 */
[----:B------:R-:W-:Y:S01]  /*8590*/  F2FP.F16.F32.PACK_AB R28, R28, R156 ;  /* 0x0000009c1c1c723e */ /* 0x000fe200000000ff */
[----:B------:R-:W-:Y:S01]  /*85a0*/  VIADD R203, R203, UR32 ;  /* 0x00000020cbcb7c36 */ /* 0x000fe20008000000 */
[----:B------:R-:W-:-:S02]  /*85b0*/  F2FP.F16.F32.PACK_AB R29, R29, R157 ;  /* 0x0000009d1d1d723e */ /* 0x000fc400000000ff */
[----:B------:R-:W-:Y:S02]  /*85c0*/  F2FP.F16.F32.PACK_AB R30, R30, R158 ;  /* 0x0000009e1e1e723e */ /* 0x000fe400000000ff */
[----:B------:R-:W-:Y:S02]  /*85d0*/  F2FP.F16.F32.PACK_AB R31, R31, R159 ;  /* 0x0000009f1f1f723e */ /* 0x000fe400000000ff */
[----:B------:R-:W-:Y:S02]  /*85e0*/  F2FP.F16.F32.PACK_AB R32, R32, R160 ;  /* 0x000000a02020723e */ /* 0x000fe400000000ff */
[----:B------:R-:W-:Y:S02]  /*85f0*/  F2FP.F16.F32.PACK_AB R33, R33, R161 ;  /* 0x000000a12121723e */ /* 0x000fe400000000ff */
[----:B0-----:R-:W-:Y:S02]  /*8600*/  PRMT R3, R200, 0x7632, R3 ;  /* 0x00007632c8037816 */ /* 0x001fe40000000003 */
        /* <DEDUP_REMOVED lines=8> */
[----:B-1----:R-:W-:Y:S02]  /*8690*/  ISETP.LT.AND P0, PT, R197, UR6, !P0 ;  /* 0x00000006c5007c0c */ /* 0x002fe4000c701270 */
        /* <DEDUP_REMOVED lines=57> */
[----:B---3--:R-:W-:Y:S01]  /*8a30*/  F2FP.F16.F32.PACK_AB R86, R86, R201 ;  /* 0x000000c95656723e */ /* 0x008fe200000000ff */
[----:B------:R-:W-:Y:S02]  /*8a40*/  IMAD.WIDE R70, R203, 0x2, R68 ;  /* 0x00000002cb467825 */ /* 0x000fe400078e0244 */
[----:B------:R0:W-:Y:S01]  /*8a50*/  @P1 STG.E.U16 desc[UR22][R2.64], R79 ;  /* 0x0000004f02001986 */ /* 0x0001e2000c101516 */
[----:B----4-:R-:W-:Y:S01]  /*8a60*/  F2FP.F16.F32.PACK_AB R85, R85, R207 ;  /* 0x000000cf5555723e */ /* 0x010fe200000000ff */
[----:B------:R-:W-:Y:S01]  /*8a70*/  VIADD R203, R203, UR32 ;  /* 0x00000020cbcb7c36 */ /* 0x000fe20008000000 */
[----:B0-----:R-:W-:-:S05]  /*8a80*/  PRMT R3, R79, 0x7632, R3 ;  /* 0x000076324f037816 */ /* 0x001fca0000000003 */
[----:B------:R0:W-:Y:S01]  /*8a90*/  @P0 STG.E.U16 desc[UR22][R70.64], R3 ;  /* 0x0000000346000986 */ /* 0x0001e2000c101516 */
[----:B------:R-:W-:Y:S01]  /*8aa0*/  ISETP.GE.AND P0, PT, R0, UR7, PT ;  /* 0x0000000700007c0c */ /* 0x000fe2000bf06270 */
[----:B------:R-:W-:-:S03]  /*8ab0*/  VIADD R0, R196, 0xd ;  /* 0x0000000dc4007836 */ /* 0x000fc60000000000 */
[----:B--2---:R-:W-:Y:S01]  /*8ac0*/  ISETP.LT.AND P1, PT, R198, UR4, !P0 ;  /* 0x00000004c6007c0c */ /* 0x004fe2000c721270 */
[----:B------:R-:W2:Y:S01]  /*8ad0*/  LDCU UR4, c[0x0][0x398] ;  /* 0x00007300ff0477ac */ /* 0x000ea20008000800 */
[----:B-1----:R-:W-:Y:S01]  /*8ae0*/  ISETP.LT.AND P0, PT, R197, UR6, !P0 ;  /* 0x00000006c5007c0c */ /* 0x002fe2000c701270 */
[----:B------:R-:W1:Y:S01]  /*8af0*/  LDCU UR6, c[0x0][0x398] ;  /* 0x00007300ff0677ac */ /* 0x000e620008000800 */
[----:B0-----:R-:W-:-:S04]  /*8b00*/  IMAD.WIDE R2, R203, 0x2, R76 ;  /* 0x00000002cb027825 */ /* 0x001fc800078e024c */
[----:B------:R-:W-:-:S05]  /*8b10*/  IMAD.WIDE R70, R203, 0x2, R68 ;  /* 0x00000002cb467825 */ /* 0x000fca00078e0244 */
[----:B------:R0:W-:Y:S01]  /*8b20*/  @P1 STG.E.U16 desc[UR22][R2.64], R80 ;  /* 0x0000005002001986 */ /* 0x0001e2000c101516 */
        /* <DEDUP_REMOVED lines=29> */
[----:B------:R-:W-:Y:S01]  /*8d00*/  ISETP.LT.AND P1, PT, R198, UR9, !P0 ;  /* 0x00000009c6007c0c */ /* 0x000fe2000c721270 */
[----:B------:R-:W3:Y:S01]  /*8d10*/  LDCU UR9, c[0x0][0x39c] ;  /* 0x00007380ff0977ac */ /* 0x000ee20008000800 */
[----:B------:R-:W-:Y:S01]  /*8d20*/  ISETP.LT.AND P0, PT, R197, UR10, !P0 ;  /* 0x0000000ac5007c0c */ /* 0x000fe2000c701270 */
[----:B------:R-:W4:Y:S01]  /*8d30*/  LDCU UR10, c[0x0][0x39c] ;  /* 0x00007380ff0a77ac */ /* 0x000f220008000800 */
[----:B0-----:R-:W-:-:S04]  /*8d40*/  IMAD.WIDE R2, R203, 0x2, R76 ;  /* 0x00000002cb027825 */ /* 0x001fc800078e024c */
[----:B------:R-:W-:-:S05]  /*8d50*/  IMAD.WIDE R70, R203, 0x2, R68 ;  /* 0x00000002cb467825 */ /* 0x000fca00078e0244 */
[----:B------:R0:W-:Y:S01]  /*8d60*/  @P1 STG.E.U16 desc[UR22][R2.64], R83 ;  /* 0x0000005302001986 */ /* 0x0001e2000c101516 */
[----:B------:R-:W-:Y:S01]  /*8d70*/  VIADD R203, R203, UR32 ;  /* 0x00000020cbcb7c36 */ /* 0x000fe20008000000 */
[----:B----4-:R-:W-:Y:S01]  /*8d80*/  ISETP.GE.AND P6, PT, R72, UR10, PT ;  /* 0x0000000a48007c0c */ /* 0x010fe2000bfc6270 */
[----:B------:R-:W4:Y:S01]  /*8d90*/  LDCU UR10, c[0x0][0x398] ;  /* 0x00007300ff0a77ac */ /* 0x000f220008000800 */
[----:B0-----:R-:W-:-:S05]  /*8da0*/  PRMT R3, R83, 0x7632, R3 ;  /* 0x0000763253037816 */ /* 0x001fca0000000003 */
[----:B------:R0:W-:Y:S01]  /*8db0*/  @P0 STG.E.U16 desc[UR22][R70.64], R3 ;  /* 0x0000000346000986 */ /* 0x0001e2000c101516 */
[----:B------:R-:W-:Y:S01]  /*8dc0*/  ISETP.GE.AND P0, PT, R0, UR7, PT ;  /* 0x0000000700007c0c */ /* 0x000fe2000bf06270 */
[----:B------:R-:W-:Y:S01]  /*8dd0*/  VIADD R0, R196, 0x11 ;  /* 0x00000011c4007836 */ /* 0x000fe20000000000 */
[----:B------:R-:W3:Y:S02]  /*8de0*/  LDCU UR7, c[0x0][0x39c] ;  /* 0x00007380ff0777ac */ /* 0x000ee40008000800 */
[----:B------:R-:W-:Y:S02]  /*8df0*/  ISETP.LT.AND P3, PT, R198, UR14, !P0 ;  /* 0x0000000ec6007c0c */ /* 0x000fe4000c761270 */
[----:B------:R-:W-:Y:S01]  /*8e00*/  ISETP.LT.AND P1, PT, R197, UR16, !P0 ;  /* 0x00000010c5007c0c */ /* 0x000fe2000c721270 */
[----:B------:R-:W3:Y:S01]  /*8e10*/  LDCU UR14, c[0x0][0x398] ;  /* 0x00007300ff0e77ac */ /* 0x000ee20008000800 */
[----:B--2---:R-:W-:Y:S01]  /*8e20*/  ISETP.GE.AND P2, PT, R0, UR4, PT ;  /* 0x0000000400007c0c */ /* 0x004fe2000bf46270 */
[----:B------:R-:W-:-:S02]  /*8e30*/  VIADD R0, R196, 0x12 ;  /* 0x00000012c4007836 */ /* 0x000fc40000000000 */
[C---:B0-----:R-:W-:Y:S01]  /*8e40*/  IMAD.WIDE R2, R203.reuse, 0x2, R76 ;  /* 0x00000002cb027825 */ /* 0x041fe200078e024c */
[----:B------:R-:W-:Y:S01]  /*8e50*/  ISETP.LT.AND P0, PT, R198, UR18, !P2 ;  /* 0x00000012c6007c0c */ /* 0x000fe2000d701270 */
[----:B------:R-:W0:Y:S01]  /*8e60*/  LDCU UR4, c[0x0][0x39c] ;  /* 0x00007380ff0477ac */ /* 0x000e220008000800 */
[----:B-1----:R-:W-:Y:S01]  /*8e70*/  ISETP.GE.AND P5, PT, R0, UR6, PT ;  /* 0x0000000600007c0c */ /* 0x002fe2000bfa6270 */
[----:B------:R-:W-:Y:S01]  /*8e80*/  IMAD.WIDE R70, R203, 0x2, R68 ;  /* 0x00000002cb467825 */ /* 0x000fe200078e0244 */
[----:B------:R-:W-:Y:S01]  /*8e90*/  ISETP.LT.AND P2, PT, R197, UR20, !P2 ;  /* 0x00000014c5007c0c */ /* 0x000fe2000d741270 */
[----:B------:R1:W-:Y:S01]  /*8ea0*/  @P3 STG.E.U16 desc[UR22][R2.64], R84 ;  /* 0x0000005402003986 */ /* 0x0003e2000c101516 */
[----:B------:R-:W2:Y:S01]  /*8eb0*/  LDCU UR16, c[0x0][0x398] ;  /* 0x00007300ff1077ac */ /* 0x000ea20008000800 */
[----:B------:R-:W-:Y:S02]  /*8ec0*/  VIADD R203, R203, UR32 ;  /* 0x00000020cbcb7c36 */ /* 0x000fe40008000000 */
[----:B------:R-:W-:Y:S01]  /*8ed0*/  VIADD R0, R196, 0x13 ;  /* 0x00000013c4007836 */ /* 0x000fe20000000000 */
[----:B------:R-:W0:Y:S01]  /*8ee0*/  LDCU UR6, c[0x0][0x39c] ;  /* 0x00007380ff0677ac */ /* 0x000e220008000800 */
[----:B------:R-:W-:-:S03]  /*8ef0*/  VIADD R75, R203, UR32 ;  /* 0x00000020cb4b7c36 */ /* 0x000fc60008000000 */
[----:B---3--:R-:W-:Y:S01]  /*8f00*/  ISETP.GE.AND P4, PT, R0, UR9, PT ;  /* 0x0000000900007c0c */ /* 0x008fe2000bf86270 */
[C---:B------:R-:W-:Y:S01]  /*8f10*/  IMAD.WIDE R72, R75.reuse, 0x2, R76 ;  /* 0x000000024b487825 */ /* 0x040fe200078e024c */
[----:B------:R-:W3:Y:S01]  /*8f20*/  LDCU UR9, c[0x0][0x398] ;  /* 0x00007300ff0977ac */ /* 0x000ee20008000800 */
[----:B-1----:R-:W-:Y:S02]  /*8f30*/  PRMT R3, R84, 0x7632, R3 ;  /* 0x0000763254037816 */ /* 0x002fe40000000003 */
[----:B------:R-:W-:Y:S01]  /*8f40*/  VIADD R79, R75, UR32 ;  /* 0x000000204b4f7c36 */ /* 0x000fe20008000000 */
[----:B------:R-:W1:Y:S01]  /*8f50*/  LDCU UR18, c[0x0][0x398] ;  /* 0x00007300ff1277ac */ /* 0x000e620008000800 */
[----:B------:R-:W-:Y:S01]  /*8f60*/  VIADD R0, R196, 0x15 ;  /* 0x00000015c4007836 */ /* 0x000fe20000000000 */
[----:B------:R2:W-:Y:S01]  /*8f70*/  @P1 STG.E.U16 desc[UR22][R70.64], R3 ;  /* 0x0000000346001986 */ /* 0x0005e2000c101516 */
[----:B------:R-:W1:Y:S03]  /*8f80*/  LDCU UR20, c[0x0][0x398] ;  /* 0x00007300ff1477ac */ /* 0x000e660008000800 */
[----:B------:R-:W-:Y:S01]  /*8f90*/  ISETP.GE.AND P3, PT, R0, UR12, PT ;  /* 0x0000000c00007c0c */ /* 0x000fe2000bf66270 */
[----:B------:R-:W-:Y:S01]  /*8fa0*/  VIADD R0, R196, 0x16 ;  /* 0x00000016c4007836 */ /* 0x000fe20000000000 */
[----:B------:R-:W1:Y:S04]  /*8fb0*/  LDCU UR12, c[0x0][0x398] ;  /* 0x00007300ff0c77ac */ /* 0x000e680008000800 */
[----:B0-----:R-:W-:Y:S01]  /*8fc0*/  ISETP.GE.AND P1, PT, R0, UR4, PT ;  /* 0x0000000400007c0c */ /* 0x001fe2000bf26270 */
[----:B------:R-:W-:Y:S01]  /*8fd0*/  VIADD R0, R196, 0x17 ;  /* 0x00000017c4007836 */ /* 0x000fe20000000000 */
[----:B------:R-:W0:Y:S01]  /*8fe0*/  LDCU UR4, c[0x0][0x39c] ;  /* 0x00007380ff0477ac */ /* 0x000e220008000800 */
[----:B--2---:R-:W-:-:S04]  /*8ff0*/  IMAD.WIDE R2, R203, 0x2, R76 ;  /* 0x00000002cb027825 */ /* 0x004fc800078e024c */
[----:B------:R-:W-:Y:S01]  /*9000*/  IMAD.WIDE R70, R203, 0x2, R68 ;  /* 0x00000002cb467825 */ /* 0x000fe200078e0244 */
[----:B------:R2:W-:Y:S01]  /*9010*/  @P0 STG.E.U16 desc[UR22][R2.64], R85 ;  /* 0x0000005502000986 */ /* 0x0005e2000c101516 */
[----:B------:R-:W-:Y:S01]  /*9020*/  ISETP.LT.AND P0, PT, R198, UR24, !P5 ;  /* 0x00000018c6007c0c */ /* 0x000fe2000ef01270 */
[----:B------:R-:W0:Y:S01]  /*9030*/  LDCU UR24, c[0x0][0x398] ;  /* 0x00007300ff1877ac */ /* 0x000e220008000800 */
[----:B------:R-:W-:Y:S01]  /*9040*/  ISETP.LT.AND P5, PT, R197, UR26, !P5 ;  /* 0x0000001ac5007c0c */ /* 0x000fe2000efa1270 */
[----:B------:R-:W0:Y:S01]  /*9050*/  LDCU UR26, c[0x0][0x398] ;  /* 0x00007300ff1a77ac */ /* 0x000e220008000800 */
[----:B--2---:R-:W-:-:S05]  /*9060*/  PRMT R3, R85, 0x7632, R3 ;  /* 0x0000763255037816 */ /* 0x004fca0000000003 */
[----:B------:R2:W-:Y:S01]  /*9070*/  @P2 STG.E.U16 desc[UR22][R70.64], R3 ;  /* 0x0000000346002986 */ /* 0x0005e2000c101516 */
[----:B------:R-:W-:Y:S01]  /*9080*/  ISETP.GE.AND P2, PT, R0, UR6, PT ;  /* 0x0000000600007c0c */ /* 0x000fe2000bf46270 */
[----:B------:R-:W-:Y:S01]  /*9090*/  VIADD R0, R196, 0x18 ;  /* 0x00000018c4007836 */ /* 0x000fe20000000000 */
[----:B------:R-:W0:Y:S01]  /*90a0*/  LDCU UR6, c[0x0][0x39c] ;  /* 0x00007380ff0677ac */ /* 0x000e220008000800 */
[----:B------:R1:W-:Y:S01]  /*90b0*/  @P0 STG.E.U16 desc[UR22][R72.64], R86 ;  /* 0x0000005648000986 */ /* 0x0003e2000c101516 */
[----:B------:R-:W-:Y:S02]  /*90c0*/  ISETP.LT.AND P0, PT, R198, UR28, !P4 ;  /* 0x0000001cc6007c0c */ /* 0x000fe4000e701270 */
[----:B------:R-:W-:Y:S01]  /*90d0*/  ISETP.LT.AND P4, PT, R197, UR30, !P4 ;  /* 0x0000001ec5007c0c */ /* 0x000fe2000e781270 */
[----:B------:R-:W0:Y:S01]  /*90e0*/  LDCU UR28, c[0x0][0x398] ;  /* 0x00007300ff1c77ac */ /* 0x000e220008000800 */
[----:B--2---:R-:W-:Y:S01]  /*90f0*/  IMAD.WIDE R2, R75, 0x2, R68 ;  /* 0x000000024b027825 */ /* 0x004fe200078e0244 */
[----:B------:R-:W2:Y:S01]  /*9100*/  LDCU UR30, c[0x0][0x398] ;  /* 0x00007300ff1e77ac */ /* 0x000ea20008000800 */
[----:B-1----:R-:W-:-:S02]  /*9110*/  PRMT R73, R86, 0x7632, R73 ;  /* 0x0000763256497816 */ /* 0x002fc40000000049 */
[----:B------:R-:W-:-:S03]  /*9120*/  IMAD.WIDE R70, R79, 0x2, R76 ;  /* 0x000000024f467825 */ /* 0x000fc600078e024c */
[----:B------:R1:W-:Y:S01]  /*9130*/  @P5 STG.E.U16 desc[UR22][R2.64], R73 ;  /* 0x0000004902005986 */ /* 0x0003e2000c101516 */
[----:B------:R-:W-:Y:S01]  /*9140*/  VIADD R75, R79, UR32 ;  /* 0x000000204f4b7c36 */ /* 0x000fe20008000000 */
[----:B------:R-:W-:Y:S01]  /*9150*/  ISETP.GE.AND P5, PT, R0, UR7, PT ;  /* 0x0000000700007c0c */ /* 0x000fe2000bfa6270 */
[----:B------:R-:W-:Y:S01]  /*9160*/  VIADD R0, R196, 0x19 ;  /* 0x00000019c4007836 */ /* 0x000fe20000000000 */
[----:B------:R0:W-:Y:S01]  /*9170*/  @P0 STG.E.U16 desc[UR22][R70.64], R87 ;  /* 0x0000005746000986 */ /* 0x0001e2000c101516 */
[----:B------:R-:W-:Y:S01]  /*9180*/  ISETP.LT.AND P0, PT, R198, UR33, !P6 ;  /* 0x00000021c6007c0c */ /* 0x000fe2000f701270 */
[----:B------:R-:W2:Y:S01]  /*9190*/  LDCU UR7, c[0x0][0x39c] ;  /* 0x00007380ff0777ac */ /* 0x000ea20008000800 */
[----:B------:R-:W-:Y:S01]  /*91a0*/  ISETP.LT.AND P6, PT, R197, UR34, !P6 ;  /* 0x00000022c5007c0c */ /* 0x000fe2000f7c1270 */
[----:B------:R-:W2:Y:S01]  /*91b0*/  LDCU UR33, c[0x0][0x398] ;  /* 0x00007300ff2177ac */ /* 0x000ea20008000800 */
[----:B-1----:R-:W-:Y:S01]  /*91c0*/  IMAD.WIDE R72, R79, 0x2, R68 ;  /* 0x000000024f487825 */ /* 0x002fe200078e0244 */
[----:B------:R-:W1:Y:S01]  /*91d0*/  LDCU UR34, c[0x0][0x398] ;  /* 0x00007300ff2277ac */ /* 0x000e620008000800 */
[----:B0-----:R-:W-:-:S02]  /*91e0*/  PRMT R71, R87, 0x7632, R71 ;  /* 0x0000763257477816 */ /* 0x001fc40000000047 */
        /* <DEDUP_REMOVED lines=10> */
[----:B0-----:R-:W-:Y:S01]  /*9290*/  IMAD.WIDE R70, R75, 0x2, R68 ;  /* 0x000000024b467825 */ /* 0x001fe200078e0244 */
[----:B-1----:R-:W-:-:S03]  /*92a0*/  PRMT R3, R88, 0x7632, R3 ;  /* 0x0000763258037816 */ /* 0x002fc60000000003 */
[C---:B------:R-:W-:Y:S02]  /*92b0*/  IMAD.WIDE R72, R79.reuse, 0x2, R76 ;  /* 0x000000024f487825 */ /* 0x040fe400078e024c */
[----:B------:R0:W-:Y:S02]  /*92c0*/  @P6 STG.E.U16 desc[UR22][R70.64], R3 ;  /* 0x0000000346006986 */ /* 0x0001e4000c101516 */
[----:B------:R-:W-:Y:S01]  /*92d0*/  VIADD R75, R79, UR32 ;  /* 0x000000204f4b7c36 */ /* 0x000fe20008000000 */
[----:B------:R-:W-:Y:S01]  /*92e0*/  ISETP.GE.AND P6, PT, R0, UR6, PT ;  /* 0x0000000600007c0c */ /* 0x000fe2000bfc6270 */
[----:B------:R-:W-:Y:S01]  /*92f0*/  VIADD R0, R196, 0x1b ;  /* 0x0000001bc4007836 */ /* 0x000fe20000000000 */
[----:B------:R1:W-:Y:S01]  /*9300*/  @P0 STG.E.U16 desc[UR22][R72.64], R89 ;  /* 0x0000005948000986 */ /* 0x0003e2000c101516 */
[----:B------:R-:W-:Y:S01]  /*9310*/  ISETP.LT.AND P0, PT, R198, UR16, !P1 ;  /* 0x00000010c6007c0c */ /* 0x000fe2000cf01270 */
[----:B------:R-:W2:Y:S01]  /*9320*/  LDCU UR6, c[0x0][0x39c] ;  /* 0x00007380ff0677ac */ /* 0x000ea20008000800 */
[----:B------:R-:W-:Y:S01]  /*9330*/  ISETP.LT.AND P1, PT, R197, UR36, !P1 ;  /* 0x00000024c5007c0c */ /* 0x000fe2000cf21270 */
[----:B------:R-:W3:Y:S01]  /*9340*/  LDCU UR16, c[0x0][0x398] ;  /* 0x00007300ff1077ac */ /* 0x000ee20008000800 */
[----:B0-----:R-:W-:Y:S01]  /*9350*/  IMAD.WIDE R2, R79, 0x2, R68 ;  /* 0x000000024f027825 */ /* 0x001fe200078e0244 */
[----:B-1----:R-:W-:-:S03]  /*9360*/  PRMT R73, R89, 0x7632, R73 ;  /* 0x0000763259497816 */ /* 0x002fc60000000049 */
[C---:B------:R-:W-:Y:S02]  /*9370*/  IMAD.WIDE R70, R75.reuse, 0x2, R76 ;  /* 0x000000024b467825 */ /* 0x040fe400078e024c */
[----:B------:R0:W-:Y:S02]  /*9380*/  @P3 STG.E.U16 desc[UR22][R2.64], R73 ;  /* 0x0000004902003986 */ /* 0x0001e4000c101516 */
[----:B------:R-:W-:Y:S01]  /*9390*/  VIADD R79, R75, UR32 ;  /* 0x000000204b4f7c36 */ /* 0x000fe20008000000 */
[----:B--2---:R-:W-:Y:S01]  /*93a0*/  ISETP.GE.AND P3, PT, R0, UR7, PT ;  /* 0x0000000700007c0c */ /* 0x004fe2000bf66270 */
[----:B------:R-:W-:Y:S01]  /*93b0*/  VIADD R0, R196, 0x1c ;  /* 0x0000001cc4007836 */ /* 0x000fe20000000000 */
[----:B------:R1:W-:Y:S01]  /*93c0*/  @P0 STG.E.U16 desc[UR22][R70.64], R90 ;  /* 0x0000005a46000986 */ /* 0x0003e2000c101516 */
[----:B---3--:R-:W-:Y:S01]  /*93d0*/  ISETP.LT.AND P0, PT, R198, UR9, !P2 ;  /* 0x00000009c6007c0c */ /* 0x008fe2000d701270 */
[----:B------:R-:W2:Y:S01]  /*93e0*/  LDCU UR9, c[0x0][0x398] ;  /* 0x00007300ff0977ac */ /* 0x000ea20008000800 */
[----:B----4-:R-:W-:Y:S01]  /*93f0*/  ISETP.LT.AND P2, PT, R197, UR10, !P2 ;  /* 0x0000000ac5007c0c */ /* 0x010fe2000d741270 */
[----:B------:R-:W3:Y:S01]  /*9400*/  LDCU UR7, c[0x0][0x39c] ;  /* 0x00007380ff0777ac */ /* 0x000ee20008000800 */
[----:B0-----:R-:W-:Y:S01]  /*9410*/  IMAD.WIDE R72, R75, 0x2, R68 ;  /* 0x000000024b487825 */ /* 0x001fe200078e0244 */
[----:B------:R-:W0:Y:S01]  /*9420*/  LDCU UR10, c[0x0][0x398] ;  /* 0x00007300ff0a77ac */ /* 0x000e220008000800 */
        /* <DEDUP_REMOVED lines=8> */
[----:B------:R-:W0:Y:S01]  /*94b0*/  LDCU UR4, c[0x0][0x39c] ;  /* 0x00007380ff0477ac */ /* 0x000e220008000800 */
[----:B------:R-:W-:Y:S01]  /*94c0*/  ISETP.LT.AND P5, PT, R197, UR18, !P5 ;  /* 0x00000012c5007c0c */ /* 0x000fe2000efa1270 */
[----:B------:R-:W0:Y:S01]  /*94d0*/  LDCU UR12, c[0x0][0x398] ;  /* 0x00007300ff0c77ac */ /* 0x000e220008000800 */
[----:B-1----:R-:W-:Y:S01]  /*94e0*/  IMAD.WIDE R70, R79, 0x2, R68 ;  /* 0x000000024f467825 */ /* 0x002fe200078e0244 */
[----:B------:R-:W1:Y:S01]  /*94f0*/  LDCU UR18, c[0x0][0x398] ;  /* 0x00007300ff1277ac */ /* 0x000e620008000800 */
[----:B----4-:R-:W-:-:S02]  /*9500*/  PRMT R3, R91, 0x7632, R3 ;  /* 0x000076325b037816 */ /* 0x010fc40000000003 */
[----:B------:R-:W-:-:S03]  /*9510*/  IMAD.WIDE R72, R75, 0x2, R76 ;  /* 0x000000024b487825 */ /* 0x000fc600078e024c */
[----:B------:R4:W-:Y:S01]  /*9520*/  @P2 STG.E.U16 desc[UR22][R70.64], R3 ;  /* 0x0000000346002986 */ /* 0x0009e2000c101516 */
[----:B------:R-:W-:Y:S01]  /*9530*/  VIADD R79, R75, UR32 ;  /* 0x000000204b4f7c36 */ /* 0x000fe20008000000 */
[----:B------:R-:W-:Y:S01]  /*9540*/  ISETP.GE.AND P2, PT, R0, UR6, PT ;  /* 0x0000000600007c0c */ /* 0x000fe2000bf46270 */
[----:B------:R-:W-:Y:S01]  /*9550*/  VIADD R0, R196, 0x1e ;  /* 0x0000001ec4007836 */ /* 0x000fe20000000000 */
[----:B------:R0:W-:Y:S01]  /*9560*/  @P0 STG.E.U16 desc[UR22][R72.64], R92 ;  /* 0x0000005c48000986 */ /* 0x0001e2000c101516 */
[----:B------:R-:W-:Y:S01]  /*9570*/  ISETP.LT.AND P0, PT, R198, UR20, !P4 ;  /* 0x00000014c6007c0c */ /* 0x000fe2000e701270 */
[----:B------:R-:W1:Y:S01]  /*9580*/  LDCU UR6, c[0x0][0x39c] ;  /* 0x00007380ff0677ac */ /* 0x000e620008000800 */
[----:B------:R-:W-:Y:S01]  /*9590*/  ISETP.LT.AND P4, PT, R197, UR24, !P4 ;  /* 0x00000018c5007c0c */ /* 0x000fe2000e781270 */
[----:B------:R-:W1:Y:S01]  /*95a0*/  LDCU UR20, c[0x0][0x398] ;  /* 0x00007300ff1477ac */ /* 0x000e620008000800 */
[----:B----4-:R-:W-:Y:S01]  /*95b0*/  IMAD.WIDE R2, R75, 0x2, R68 ;  /* 0x000000024b027825 */ /* 0x010fe200078e0244 */
[----:B------:R-:W4:Y:S01]  /*95c0*/  LDCU UR24, c[0x0][0x398] ;  /* 0x00007300ff1877ac */ /* 0x000f220008000800 */
[----:B0-----:R-:W-:-:S02]  /*95d0*/  PRMT R73, R92, 0x7632, R73 ;  /* 0x000076325c497816 */ /* 0x001fc40000000049 */
[----:B------:R-:W-:-:S03]  /*95e0*/  IMAD.WIDE R70, R79, 0x2, R76 ;  /* 0x000000024f467825 */ /* 0x000fc600078e024c */
[----:B------:R0:W-:Y:S01]  /*95f0*/  @P5 STG.E.U16 desc[UR22][R2.64], R73 ;  /* 0x0000004902005986 */ /* 0x0001e2000c101516 */
[----:B------:R-:W-:Y:S01]  /*9600*/  VIADD R75, R79, UR32 ;  /* 0x000000204f4b7c36 */ /* 0x000fe20008000000 */
[----:B---3--:R-:W-:Y:S01]  /*9610*/  ISETP.GE.AND P5, PT, R0, UR7, PT ;  /* 0x0000000700007c0c */ /* 0x008fe2000bfa6270 */
[----:B------:R-:W-:Y:S01]  /*9620*/  VIADD R0, R196, 0x1f ;  /* 0x0000001fc4007836 */ /* 0x000fe20000000000 */
[----:B------:R3:W-:Y:S01]  /*9630*/  @P0 STG.E.U16 desc[UR22][R70.64], R93 ;  /* 0x0000005d46000986 */ /* 0x0007e2000c101516 */
[----:B------:R-:W-:Y:S01]  /*9640*/  ISETP.LT.AND P0, PT, R198, UR26, !P6 ;  /* 0x0000001ac6007c0c */ /* 0x000fe2000f701270 */
[----:B------:R-:W1:Y:S01]  /*9650*/  LDCU UR7, c[0x0][0x39c] ;  /* 0x00007380ff0777ac */ /* 0x000e620008000800 */
[----:B------:R-:W-:Y:S01]  /*9660*/  ISETP.LT.AND P6, PT, R197, UR28, !P6 ;  /* 0x0000001cc5007c0c */ /* 0x000fe2000f7c1270 */
[----:B------:R-:W1:Y:S01]  /*9670*/  LDCU UR26, c[0x0][0x398] ;  /* 0x00007300ff1a77ac */ /* 0x000e620008000800 */
[----:B0-----:R-:W-:Y:S01]  /*9680*/  IMAD.WIDE R72, R79, 0x2, R68 ;  /* 0x000000024f487825 */ /* 0x001fe200078e0244 */
[----:B------:R-:W0:Y:S01]  /*9690*/  LDCU UR28, c[0x0][0x398] ;  /* 0x00007300ff1c77ac */ /* 0x000e220008000800 */
[----:B---3--:R-:W-:-:S02]  /*96a0*/  PRMT R71, R93, 0x7632, R71 ;  /* 0x000076325d477816 */ /* 0x008fc40000000047 */
        /* <DEDUP_REMOVED lines=10> */
[----:B---3--:R-:W-:Y:S01]  /*9750*/  IMAD.WIDE R70, R75, 0x2, R68 ;  /* 0x000000024b467825 */ /* 0x008fe200078e0244 */
[----:B------:R-:W3:Y:S01]  /*9760*/  LDCU UR33, c[0x0][0x398] ;  /* 0x00007300ff2177ac */ /* 0x000ee20008000800 */
[----:B0-----:R-:W-:-:S02]  /*9770*/  PRMT R3, R94, 0x7632, R3 ;  /* 0x000076325e037816 */ /* 0x001fc40000000003 */
[----:B------:R-:W-:-:S03]  /*9780*/  IMAD.WIDE R72, R79, 0x2, R76 ;  /* 0x000000024f487825 */ /* 0x000fc600078e024c */
[----:B------:R0:W-:Y:S01]  /*9790*/  @P6 STG.E.U16 desc[UR22][R70.64], R3 ;  /* 0x0000000346006986 */ /* 0x0001e2000c101516 */
[----:B------:R-:W-:Y:S01]  /*97a0*/  VIADD R75, R79, UR32 ;  /* 0x000000204f4b7c36 */ /* 0x000fe20008000000 */
[----:B-1----:R-:W-:Y:S01]  /*97b0*/  ISETP.GE.AND P6, PT, R0, UR6, PT ;  /* 0x0000000600007c0c */ /* 0x002fe2000bfc6270 */
[----:B------:R-:W-:Y:S01]  /*97c0*/  VIADD R0, R196, 0x21 ;  /* 0x00000021c4007836 */ /* 0x000fe20000000000 */
[----:B------:R1:W-:Y:S01]  /*97d0*/  @P0 STG.E.U16 desc[UR22][R72.64], R95 ;  /* 0x0000005f48000986 */ /* 0x0003e2000c101516 */
[----:B------:R-:W-:Y:S01]  /*97e0*/  ISETP.LT.AND P0, PT, R198, UR14, !P1 ;  /* 0x0000000ec6007c0c */ /* 0x000fe2000cf01270 */
[----:B------:R-:W2:Y:S01]  /*97f0*/  LDCU UR14, c[0x0][0x398] ;  /* 0x00007300ff0e77ac */ /* 0x000ea20008000800 */
[----:B------:R-:W-:Y:S01]  /*9800*/  ISETP.LT.AND P1, PT, R197, UR16, !P1 ;  /* 0x00000010c5007c0c */ /* 0x000fe2000cf21270 */
[----:B------:R-:W2:Y:S01]  /*9810*/  LDCU UR6, c[0x0][0x39c] ;  /* 0x00007380ff0677ac */ /* 0x000ea20008000800 */
        /* <DEDUP_REMOVED lines=9> */
[----:B--2---:R-:W-:Y:S01]  /*98b0*/  ISETP.LT.AND P0, PT, R198, UR9, !P2 ;  /* 0x00000009c6007c0c */ /* 0x004fe2000d701270 */
        /* <DEDUP_REMOVED lines=26> */
[----:B------:R-:W3:Y:S01]  /*9a60*/  LDCU UR6, c[0x0][0x39c] ;  /* 0x00007380ff0677ac */ /* 0x000ee20008000800 */
[----:B------:R-:W-:Y:S01]  /*9a70*/  ISETP.LT.AND P4, PT, R197, UR20, !P4 ;  /* 0x00000014c5007c0c */ /* 0x000fe2000e781270 */
[----:B------:R-:W3:Y:S01]  /*9a80*/  LDCU UR18, c[0x0][0x398] ;  /* 0x00007300ff1277ac */ /* 0x000ee20008000800 */
[----:B-1----:R-:W-:Y:S01]  /*9a90*/  IMAD.WIDE R2, R75, 0x2, R68 ;  /* 0x000000024b027825 */ /* 0x002fe200078e0244 */
[----:B------:R-:W1:Y:S01]  /*9aa0*/  LDCU UR20, c[0x0][0x398] ;  /* 0x00007300ff1477ac */ /* 0x000e620008000800 */
[----:B0-----:R-:W-:-:S02]  /*9ab0*/  PRMT R73, R98, 0x7632, R73 ;  /* 0x0000763262497816 */ /* 0x001fc40000000049 */
[----:B------:R-:W-:-:S03]  /*9ac0*/  IMAD.WIDE R70, R79, 0x2, R76 ;  /* 0x000000024f467825 */ /* 0x000fc600078e024c */
[----:B------:R0:W-:Y:S01]  /*9ad0*/  @P5 STG.E.U16 desc[UR22][R2.64], R73 ;  /* 0x0000004902005986 */ /* 0x0001e2000c101516 */
[----:B------:R-:W-:Y:S01]  /*9ae0*/  VIADD R75, R79, UR32 ;  /* 0x000000204f4b7c36 */ /* 0x000fe20008000000 */
[----:B--2---:R-:W-:Y:S01]  /*9af0*/  ISETP.GE.AND P5, PT, R0, UR7, PT ;  /* 0x0000000700007c0c */ /* 0x004fe2000bfa6270 */
[----:B------:R-:W-:Y:S01]  /*9b00*/  VIADD R0, R196, 0x25 ;  /* 0x00000025c4007836 */ /* 0x000fe20000000000 */
[----:B------:R2:W-:Y:S01]  /*9b10*/  @P0 STG.E.U16 desc[UR22][R70.64], R99 ;  /* 0x0000006346000986 */ /* 0x0005e2000c101516 */
[----:B----4-:R-:W-:Y:S01]  /*9b20*/  ISETP.LT.AND P0, PT, R198, UR24, !P6 ;  /* 0x00000018c6007c0c */ /* 0x010fe2000f701270 */
[----:B------:R-:W4:Y:S01]  /*9b30*/  LDCU UR7, c[0x0][0x39c] ;  /* 0x00007380ff0777ac */ /* 0x000f220008000800 */
[----:B------:R-:W-:Y:S01]  /*9b40*/  ISETP.LT.AND P6, PT, R197, UR26, !P6 ;  /* 0x0000001ac5007c0c */ /* 0x000fe2000f7c1270 */
[----:B------:R-:W1:Y:S01]  /*9b50*/  LDCU UR24, c[0x0][0x398] ;  /* 0x00007300ff1877ac */ /* 0x000e620008000800 */
[----:B0-----:R-:W-:Y:S01]  /*9b60*/  IMAD.WIDE R72, R79, 0x2, R68 ;  /* 0x000000024f487825 */ /* 0x001fe200078e0244 */
[----:B------:R-:W0:Y:S01]  /*9b70*/  LDCU UR26, c[0x0][0x398] ;  /* 0x00007300ff1a77ac */ /* 0x000e220008000800 */
[----:B--2---:R-:W-:-:S02]  /*9b80*/  PRMT R71, R99, 0x7632, R71 ;  /* 0x0000763263477816 */ /* 0x004fc40000000047 */
        /* <DEDUP_REMOVED lines=10> */
[----:B--2---:R-:W-:Y:S01]  /*9c30*/  IMAD.WIDE R70, R75, 0x2, R68 ;  /* 0x000000024b467825 */ /* 0x004fe200078e0244 */
[----:B------:R-:W2:Y:S01]  /*9c40*/  LDCU UR30, c[0x0][0x398] ;  /* 0x00007300ff1e77ac */ /* 0x000ea20008000800 */
        /* <DEDUP_REMOVED lines=17> */
[----:B----4-:R-:W-:Y:S01]  /*9d60*/  ISETP.GE.AND P3, PT, R0, UR7, PT ;  /* 0x0000000700007c0c */ /* 0x010fe2000bf66270 */
[----:B------:R-:W-:Y:S01]  /*9d70*/  VIADD R0, R196, 0x28 ;  /* 0x00000028c4007836 */ /* 0x000fe20000000000 */
[----:B------:R4:W-:Y:S01]  /*9d80*/  @P0 STG.E.U16 desc[UR22][R70.64], R102 ;  /* 0x0000006646000986 */ /* 0x0009e2000c101516 */
[----:B------:R-:W-:Y:S01]  /*9d90*/  ISETP.LT.AND P0, PT, R198, UR9, !P2 ;  /* 0x00000009c6007c0c */ /* 0x000fe2000d701270 */
[----:B------:R-:W0:Y:S01]  /*9da0*/  LDCU UR9, c[0x0][0x398] ;  /* 0x00007300ff0977ac */ /* 0x000e220008000800 */
[----:B------:R-:W-:Y:S01]  /*9db0*/  ISETP.LT.AND P2, PT, R197, UR16, !P2 ;  /* 0x00000010c5007c0c */ /* 0x000fe2000d741270 */
[----:B------:R-:W0:Y:S01]  /*9dc0*/  LDCU UR7, c[0x0][0x39c] ;  /* 0x00007380ff0777ac */ /* 0x000e220008000800 */
[----:B---3--:R-:W-:Y:S01]  /*9dd0*/  IMAD.WIDE R72, R75, 0x2, R68 ;  /* 0x000000024b487825 */ /* 0x008fe200078e0244 */
[----:B------:R-:W3:Y:S01]  /*9de0*/  LDCU UR16, c[0x0][0x398] ;  /* 0x00007300ff1077ac */ /* 0x000ee20008000800 */
[----:B----4-:R-:W-:-:S02]  /*9df0*/  PRMT R71, R102, 0x7632, R71 ;  /* 0x0000763266477816 */ /* 0x010fc40000000047 */
[----:B------:R-:W-:-:S03]  /*9e00*/  IMAD.WIDE R2, R79, 0x2, R76 ;  /* 0x000000024f027825 */ /* 0x000fc600078e024c */
[----:B------:R4:W-:Y:S01]  /*9e10*/  @P1 STG.E.U16 desc[UR22][R72.64], R71 ;  /* 0x0000004748001986 */ /* 0x0009e2000c101516 */
[----:B------:R-:W-:Y:S01]  /*9e20*/  VIADD R75, R79, UR32 ;  /* 0x000000204f4b7c36 */ /* 0x000fe20008000000 */
[----:B-1----:R-:W-:Y:S01]  /*9e30*/  ISETP.GE.AND P1, PT, R0, UR4, PT ;  /* 0x0000000400007c0c */ /* 0x002fe2000bf26270 */
[----:B------:R-:W-:Y:S01]  /*9e40*/  VIADD R0, R196, 0x29 ;  /* 0x00000029c4007836 */ /* 0x000fe20000000000 */
[----:B------:R1:W-:Y:S01]  /*9e50*/  @P0 STG.E.U16 desc[UR22][R2.64], R103 ;  /* 0x0000006702000986 */ /* 0x0003e2000c101516 */
[----:B------:R-:W-:Y:S01]  /*9e60*/  ISETP.LT.AND P0, PT, R198, UR10, !P5 ;  /* 0x0000000ac6007c0c */ /* 0x000fe2000ef01270 */
[----:B------:R-:W0:Y:S01]  /*9e70*/  LDCU UR10, c[0x0][0x398] ;  /* 0x00007300ff0a77ac */ /* 0x000e220008000800 */
[----:B------:R-:W-:Y:S01]  /*9e80*/  ISETP.LT.AND P5, PT, R197, UR34, !P5 ;  /* 0x00000022c5007c0c */ /* 0x000fe2000efa1270 */
[----:B------:R-:W0:Y:S01]  /*9e90*/  LDCU UR4, c[0x0][0x39c] ;  /* 0x00007380ff0477ac */ /* 0x000e220008000800 */
[----:B----4-:R-:W-:Y:S01]  /*9ea0*/  IMAD.WIDE R70, R79, 0x2, R68 ;  /* 0x000000024f467825 */ /* 0x010fe200078e0244 */
[----:B------:R-:W4:Y:S01]  /*9eb0*/  LDCU UR34, c[0x0][0x398] ;  /* 0x00007300ff2277ac */ /* 0x000f220008000800 */
        /* <DEDUP_REMOVED lines=78> */
[----:B---3--:R-:W-:-:S02]  /*a3a0*/  PRMT R3, R109, 0x7632, R3 ;  /* 0x000076326d037816 */ /* 0x008fc40000000003 */
        /* <DEDUP_REMOVED lines=8> */
[----:B----4-:R-:W-:Y:S01]  /*a430*/  ISETP.LT.AND P4, PT, R197, UR34, !P4 ;  /* 0x00000022c5007c0c */ /* 0x010fe2000e781270 */
[----:B------:R-:W4:Y:S01]  /*a440*/  LDCU UR6, c[0x0][0x39c] ;  /* 0x00007380ff0677ac */ /* 0x000f220008000800 */
[----:B---3--:R-:W-:Y:S01]  /*a450*/  IMAD.WIDE R2, R75, 0x2, R68 ;  /* 0x000000024b027825 */ /* 0x008fe200078e0244 */
[----:B------:R-:W3:Y:S01]  /*a460*/  LDCU UR34, c[0x0][0x398] ;  /* 0x00007300ff2277ac */ /* 0x000ee20008000800 */
        /* <DEDUP_REMOVED lines=37> */
[----:B--2---:R-:W-:Y:S01]  /*a6c0*/  IMAD.WIDE R2, R79, 0x2, R68 ;  /* 0x000000024f027825 */ /* 0x004fe200078e0244 */
[----:B------:R-:W2:Y:S01]  /*a6d0*/  LDCU UR28, c[0x0][0x398] ;  /* 0x00007300ff1c77ac */ /* 0x000ea20008000800 */
[----:B----4-:R-:W-:-:S02]  /*a6e0*/  PRMT R73, R113, 0x7632, R73 ;  /* 0x0000763271497816 */ /* 0x010fc40000000049 */
[----:B------:R-:W-:-:S03]  /*a6f0*/  IMAD.WIDE R70, R75, 0x2, R76 ;  /* 0x000000024b467825 */ /* 0x000fc600078e024c */
[----:B------:R4:W-:Y:S01]  /*a700*/  @P3 STG.E.U16 desc[UR22][R2.64], R73 ;  /* 0x0000004902003986 */ /* 0x0009e2000c101516 */
[----:B------:R-:W-:Y:S01]  /*a710*/  VIADD R79, R75, UR32 ;  /* 0x000000204b4f7c36 */ /* 0x000fe20008000000 */
[----:B---3--:R-:W-:Y:S01]  /*a720*/  ISETP.GE.AND P3, PT, R0, UR7, PT ;  /* 0x0000000700007c0c */ /* 0x008fe2000bf66270 */
        /* <DEDUP_REMOVED lines=21> */
[----:B-1----:R-:W-:-:S02]  /*a880*/  PRMT R3, R115, 0x7632, R3 ;  /* 0x0000763273037816 */ /* 0x002fc40000000003 */
[----:B------:R-:W-:-:S03]  /*a890*/  IMAD.WIDE R72, R75, 0x2, R76 ;  /* 0x000000024b487825 */ /* 0x000fc600078e024c */
[----:B------:R1:W-:Y:S01]  /*a8a0*/  @P2 STG.E.U16 desc[UR22][R70.64], R3 ;  /* 0x0000000346002986 */ /* 0x0003e2000c101516 */
[----:B------:R-:W-:Y:S01]  /*a8b0*/  VIADD R79, R75, UR32 ;  /* 0x000000204b4f7c36 */ /* 0x000fe20008000000 */
[----:B0-----:R-:W-:Y:S01]  /*a8c0*/  ISETP.GE.AND P2, PT, R0, UR6, PT ;  /* 0x0000000600007c0c */ /* 0x001fe2000bf46270 */
        /* <DEDUP_REMOVED lines=19> */
[----:B0-----:R-:W-:Y:S01]  /*aa00*/  IMAD.WIDE R72, R79, 0x2, R68 ;  /* 0x000000024f487825 */ /* 0x001fe200078e0244 */
[----:B------:R-:W0:Y:S01]  /*aa10*/  LDCU UR34, c[0x0][0x398] ;  /* 0x00007300ff2277ac */ /* 0x000e220008000800 */
[----:B-1----:R-:W-:-:S02]  /*aa20*/  PRMT R71, R117, 0x7632, R71 ;  /* 0x0000763275477816 */ /* 0x002fc40000000047 */
[----:B------:R-:W-:-:S03]  /*aa30*/  IMAD.WIDE R2, R75, 0x2, R76 ;  /* 0x000000024b027825 */ /* 0x000fc600078e024c */
[----:B------:R1:W-:Y:S01]  /*aa40*/  @P4 STG.E.U16 desc[UR22][R72.64], R71 ;  /* 0x0000004748004986 */ /* 0x0003e2000c101516 */
[----:B------:R-:W-:Y:S01]  /*aa50*/  VIADD R79, R75, UR32 ;  /* 0x000000204b4f7c36 */ /* 0x000fe20008000000 */
[----:B--2---:R-:W-:Y:S01]  /*aa60*/  ISETP.GE.AND P4, PT, R0, UR4, PT ;  /* 0x0000000400007c0c */ /* 0x004fe2000bf86270 */
        /* <DEDUP_REMOVED lines=8> */
[----:B--2---:R-:W-:-:S02]  /*aaf0*/  PRMT R3, R118, 0x7632, R3 ;  /* 0x0000763276037816 */ /* 0x004fc40000000003 */
[----:B------:R-:W-:-:S03]  /*ab00*/  IMAD.WIDE R72, R79, 0x2, R76 ;  /* 0x000000024f487825 */ /* 0x000fc600078e024c */
[----:B------:R2:W-:Y:S01]  /*ab10*/  @P6 STG.E.U16 desc[UR22][R70.64], R3 ;  /* 0x0000000346006986 */ /* 0x0005e2000c101516 */
[----:B------:R-:W-:Y:S01]  /*ab20*/  VIADD R75, R79, UR32 ;  /* 0x000000204f4b7c36 */ /* 0x000fe20008000000 */
[----:B------:R-:W-:Y:S01]  /*ab30*/  ISETP.GE.AND P6, PT, R0, UR6, PT ;  /* 0x0000000600007c0c */ /* 0x000fe2000bfc6270 */
[----:B------:R-:W0:Y:S01]  /*ab40*/  LDCU UR6, c[0x0][0x39c] ;  /* 0x00007380ff0677ac */ /* 0x000e220008000800 */
[----:B------:R1:W-:Y:S01]  /*ab50*/  @P0 STG.E.U16 desc[UR22][R72.64], R119 ;  /* 0x0000007748000986 */ /* 0x0003e2000c101516 */
[----:B------:R-:W-:Y:S01]  /*ab60*/  ISETP.LT.AND P0, PT, R198, UR14, !P1 ;  /* 0x0000000ec6007c0c */ /* 0x000fe2000cf01270 */
[----:B------:R-:W-:Y:S01]  /*ab70*/  VIADD R0, R196, 0x39 ;  /* 0x00000039c4007836 */ /* 0x000fe20000000000 */
        /* <DEDUP_REMOVED lines=17> */
[----:B---3--:R-:W-:-:S02]  /*ac90*/  PRMT R71, R120, 0x7632, R71 ;  /* 0x0000763278477816 */ /* 0x008fc40000000047 */
[----:B------:R-:W-:-:S03]  /*aca0*/  IMAD.WIDE R2, R79, 0x2, R76 ;  /* 0x000000024f027825 */ /* 0x000fc600078e024c */
[----:B------:R3:W-:Y:S01]  /*acb0*/  @P1 STG.E.U16 desc[UR22][R72.64], R71 ;  /* 0x0000004748001986 */ /* 0x0007e2000c101516 */
[----:B------:R-:W-:Y:S01]  /*acc0*/  VIADD R75, R79, UR32 ;  /* 0x000000204f4b7c36 */ /* 0x000fe20008000000 */
[----:B0-----:R-:W-:Y:S01]  /*acd0*/  ISETP.GE.AND P1, PT, R0, UR4, PT ;  /* 0x0000000400007c0c */ /* 0x001fe2000bf26270 */
[----:B------:R-:W-:Y:S01]  /*ace0*/  VIADD R0, R196, 0x3b ;  /* 0x0000003bc4007836 */ /* 0x000fe20000000000 */
[----:B------:R0:W-:Y:S01]  /*acf0*/  @P0 STG.E.U16 desc[UR22][R2.64], R121 ;  /* 0x0000007902000986 */ /* 0x0001e2000c101516 */
[----:B------:R-:W-:Y:S01]  /*ad00*/  ISETP.LT.AND P0, PT, R198, UR10, !P5 ;  /* 0x0000000ac6007c0c */ /* 0x000fe2000ef01270 */
[----:B------:R-:W1:Y:S01]  /*ad10*/  LDCU UR4, c[0x0][0x39c] ;  /* 0x00007380ff0477ac */ /* 0x000e620008000800 */
[----:B----4-:R-:W-:Y:S01]  /*ad20*/  ISETP.LT.AND P5, PT, R197, UR30, !P5 ;  /* 0x0000001ec5007c0c */ /* 0x010fe2000efa1270 */
[----:B------:R-:W4:Y:S01]  /*ad30*/  LDCU UR10, c[0x0][0x398] ;  /* 0x00007300ff0a77ac */ /* 0x000f220008000800 */
[----:B---3--:R-:W-:Y:S01]  /*ad40*/  IMAD.WIDE R70, R79, 0x2, R68 ;  /* 0x000000024f467825 */ /* 0x008fe200078e0244 */
[----:B------:R-:W3:Y:S01]  /*ad50*/  LDCU UR30, c[0x0][0x398] ;  /* 0x00007300ff1e77ac */ /* 0x000ee20008000800 */
[----:B0-----:R-:W-:-:S02]  /*ad60*/  PRMT R3, R121, 0x7632, R3 ;  /* 0x0000763279037816 */ /* 0x001fc40000000003 */
[----:B------:R-:W-:-:S03]  /*ad70*/  IMAD.WIDE R72, R75, 0x2, R76 ;  /* 0x000000024b487825 */ /* 0x000fc600078e024c */
[----:B------:R0:W-:Y:S01]  /*ad80*/  @P2 STG.E.U16 desc[UR22][R70.64], R3 ;  /* 0x0000000346002986 */ /* 0x0001e2000c101516 */
[----:B------:R-:W-:Y:S01]  /*ad90*/  VIADD R79, R75, UR32 ;  /* 0x000000204b4f7c36 */ /* 0x000fe20008000000 */
[----:B------:R-:W-:Y:S01]  /*ada0*/  ISETP.GE.AND P2, PT, R0, UR6, PT ;  /* 0x0000000600007c0c */ /* 0x000fe2000bf46270 */
[----:B------:R-:W1:Y:S01]  /*adb0*/  LDCU UR6, c[0x0][0x39c] ;  /* 0x00007380ff0677ac */ /* 0x000e620008000800 */
[----:B------:R2:W-:Y:S01]  /*adc0*/  @P0 STG.E.U16 desc[UR22][R72.64], R122 ;  /* 0x0000007a48000986 */ /* 0x0005e2000c101516 */
[----:B------:R-:W-:Y:S01]  /*add0*/  ISETP.LT.AND P0, PT, R198, UR12, !P4 ;  /* 0x0000000cc6007c0c */ /* 0x000fe2000e701270 */
[----:B------:R-:W-:Y:S01]  /*ade0*/  VIADD R0, R196, 0x3c ;  /* 0x0000003cc4007836 */ /* 0x000fe20000000000 */
        /* <DEDUP_REMOVED lines=20> */
[----:B------:R-:W-:Y:S01]  /*af30*/  ISETP.LT.AND P4, PT, R198, UR20, !P3 ;  /* 0x00000014c6007c0c */ /* 0x000fe2000df81270 */
[----:B------:R-:W-:Y:S01]  /*af40*/  VIADD R79, R75, UR32 ;  /* 0x000000204b4f7c36 */ /* 0x000fe20008000000 */
[----:B------:R-:W-:Y:S01]  /*af50*/  ISETP.LT.AND P3, PT, R197, UR34, !P3 ;  /* 0x00000022c5007c0c */ /* 0x000fe2000df61270 */
[----:B------:R2:W-:Y:S01]  /*af60*/  @P0 STG.E.U16 desc[UR22][R2.64], R124 ;  /* 0x0000007c02000986 */ /* 0x0005e2000c101516 */
[----:B-1----:R-:W-:Y:S01]  /*af70*/  ISETP.GE.AND P0, PT, R0, UR4, PT ;  /* 0x0000000400007c0c */ /* 0x002fe2000bf06270 */
[----:B------:R-:W-:Y:S01]  /*af80*/  VIADD R0, R196, 0x3f ;  /* 0x0000003fc4007836 */ /* 0x000fe20000000000 */
[----:B------:R-:W1:Y:S01]  /*af90*/  LDCU UR4, c[0x0][0x39c] ;  /* 0x00007380ff0477ac */ /* 0x000e620008000800 */
[----:B------:R-:W1:Y:S01]  /*afa0*/  LDCU UR20, c[0x0][0x398] ;  /* 0x00007300ff1477ac */ /* 0x000e620008000800 */
[----:B0-----:R-:W-:Y:S01]  /*afb0*/  IMAD.WIDE R70, R75, 0x2, R68 ;  /* 0x000000024b467825 */ /* 0x001fe200078e0244 */
[----:B--2---:R-:W-:-:S03]  /*afc0*/  PRMT R3, R124, 0x7632, R3 ;  /* 0x000076327c037816 */ /* 0x004fc60000000003 */
[C---:B------:R-:W-:Y:S02]  /*afd0*/  IMAD.WIDE R72, R79.reuse, 0x2, R76 ;  /* 0x000000024f487825 */ /* 0x040fe400078e024c */
[----:B------:R0:W-:Y:S01]  /*afe0*/  @P6 STG.E.U16 desc[UR22][R70.64], R3 ;  /* 0x0000000346006986 */ /* 0x0001e2000c101516 */
[----:B------:R-:W-:Y:S01]  /*aff0*/  ISETP.LT.AND P6, PT, R198, UR14, !P1 ;  /* 0x0000000ec6007c0c */ /* 0x000fe2000cfc1270 */
[----:B------:R-:W-:Y:S01]  /*b000*/  VIADD R75, R79, UR32 ;  /* 0x000000204f4b7c36 */ /* 0x000fe20008000000 */
[----:B------:R-:W-:Y:S01]  /*b010*/  ISETP.LT.AND P1, PT, R197, UR24, !P1 ;  /* 0x00000018c5007c0c */ /* 0x000fe2000cf21270 */
[----:B------:R2:W-:Y:S01]  /*b020*/  @P4 STG.E.U16 desc[UR22][R72.64], R125 ;  /* 0x0000007d48004986 */ /* 0x0005e2000c101516 */
[----:B------:R-:W-:Y:S01]  /*b030*/  ISETP.GE.AND P4, PT, R74, UR6, PT ;  /* 0x000000064a007c0c */ /* 0x000fe2000bf86270 */
[----:B------:R-:W1:Y:S01]  /*b040*/  LDCU UR6, c[0x0][0x39c] ;  /* 0x00007380ff0677ac */ /* 0x000e620008000800 */
[----:B------:R-:W-:Y:S01]  /*b050*/  PRMT R74, R126, 0x7632, R74 ;  /* 0x000076327e4a7816 */ /* 0x000fe2000000004a */
        /* <DEDUP_REMOVED lines=15> */
[----:B------:R-:W-:Y:S01]  /*b150*/  PRMT R75, R127, 0x7632, R75 ;  /* 0x000076327f4b7816 */ /* 0x000fe2000000004b */
[----:B------:R-:W2:Y:S02]  /*b160*/  LDCU UR26, c[0x0][0x398] ;  /* 0x00007300ff1a77ac */ /* 0x000ea40008000800 */
[C---:B-1----:R-:W-:Y:S01]  /*b170*/  IMAD.WIDE R70, R79.reuse, 0x2, R76 ;  /* 0x000000024f467825 */ /* 0x042fe200078e024c */
[----:B------:R1:W-:Y:S01]  /*b180*/  @P1 STG.E.U16 desc[UR22][R2.64], R74 ;  /* 0x0000004a02001986 */ /* 0x0003e2000c101516 */
[----:B------:R-:W-:Y:S01]  /*b190*/  ISETP.GE.AND P1, PT, R0, UR4, PT ;  /* 0x0000000400007c0c */ /* 0x000fe2000bf26270 */
[----:B------:R-:W0:Y:S01]  /*b1a0*/  LDCU UR4, c[0x0][0x39c] ;  /* 0x00007380ff0477ac */ /* 0x000e220008000800 */
[C---:B------:R-:W-:Y:S01]  /*b1b0*/  IMAD.WIDE R72, R79.reuse, 0x2, R68 ;  /* 0x000000024f487825 */ /* 0x040fe200078e0244 */
[----:B------:R2:W-:Y:S01]  /*b1c0*/  @P6 STG.E.U16 desc[UR22][R70.64], R127 ;  /* 0x0000007f46006986 */ /* 0x0005e2000c101516 */
[C---:B------:R-:W-:Y:S01]  /*b1d0*/  ISETP.LT.AND P6, PT, R198.reuse, UR12, !P0 ;  /* 0x0000000cc6007c0c */ /* 0x040fe2000c7c1270 */
[----:B------:R-:W0:Y:S01]  /*b1e0*/  LDCU UR12, c[0x0][0x398] ;  /* 0x00007300ff0c77ac */ /* 0x000e220008000800 */
[----:B------:R-:W-:Y:S01]  /*b1f0*/  VIADD R79, R79, UR32 ;  /* 0x000000204f4f7c36 */ /* 0x000fe20008000000 */
[----:B------:R0:W-:Y:S01]  /*b200*/  @P2 STG.E.U16 desc[UR22][R72.64], R75 ;  /* 0x0000004b48002986 */ /* 0x0001e2000c101516 */
[----:B----4-:R-:W-:Y:S01]  /*b210*/  ISETP.LT.AND P2, PT, R198, UR10, !P5 ;  /* 0x0000000ac6007c0c */ /* 0x010fe2000ef41270 */
[----:B------:R-:W-:Y:S01]  /*b220*/  VIADD R0, R196, 0x41 ;  /* 0x00000041c4007836 */ /* 0x000fe20000000000 */
[----:B------:R-:W-:Y:S01]  /*b230*/  ISETP.LT.AND P5, PT, R197, UR28, !P5 ;  /* 0x0000001cc5007c0c */ /* 0x000fe2000efa1270 */
[----:B-1----:R-:W-:Y:S01]  /*b240*/  IMAD.WIDE R2, R79, 0x2, R76 ;  /* 0x000000024f027825 */ /* 0x002fe200078e024c */
[----:B---3--:R-:W-:Y:S01]  /*b250*/  ISETP.LT.AND P0, PT, R197, UR30, !P0 ;  /* 0x0000001ec5007c0c */ /* 0x008fe2000c701270 */
[----:B------:R-:W1:Y:S01]  /*b260*/  LDCU UR10, c[0x0][0x398] ;  /* 0x00007300ff0a77ac */ /* 0x000e620008000800 */
[----:B------:R-:W-:Y:S01]  /*b270*/  PRMT R74, R128, 0x7632, R74 ;  /* 0x00007632804a7816 */ /* 0x000fe2000000004a */
[----:B--2---:R-:W-:-:S04]  /*b280*/  IMAD.WIDE R70, R79, 0x2, R68 ;  /* 0x000000024f467825 */ /* 0x004fc800078e0244 */
[----:B0-----:R-:W-:Y:S02]  /*b290*/  VIADD R75, R79, UR32 ;  /* 0x000000204f4b7c36 */ /* 0x001fe40008000000 */
[----:B------:R0:W-:Y:S01]  /*b2a0*/  @P2 STG.E.U16 desc[UR22][R2.64], R128 ;  /* 0x0000008002002986 */ /* 0x0001e2000c101516 */
[----:B------:R-:W-:Y:S01]  /*b2b0*/  ISETP.GE.AND P2, PT, R0, UR6, PT ;  /* 0x0000000600007c0c */ /* 0x000fe2000bf46270 */
[C---:B------:R-:W-:Y:S01]  /*b2c0*/  IMAD.WIDE R72, R75.reuse, 0x2, R76 ;  /* 0x000000024b487825 */ /* 0x040fe200078e024c */
[----:B------:R-:W2:Y:S01]  /*b2d0*/  LDCU UR6, c[0x0][0x39c] ;  /* 0x00007380ff0677ac */ /* 0x000ea20008000800 */
[----:B------:R3:W-:Y:S01]  /*b2e0*/  @P5 STG.E.U16 desc[UR22][R70.64], R74 ;  /* 0x0000004a46005986 */ /* 0x0007e2000c101516 */
[----:B------:R-:W-:Y:S01]  /*b2f0*/  ISETP.LT.AND P5, PT, R198, UR16, !P4 ;  /* 0x00000010c6007c0c */ /* 0x000fe2000e7a1270 */
[----:B------:R-:W-:Y:S01]  /*b300*/  VIADD R79, R75, UR32 ;  /* 0x000000204b4f7c36 */ /* 0x000fe20008000000 */
[----:B------:R-:W-:Y:S01]  /*b310*/  ISETP.LT.AND P4, PT, R197, UR33, !P4 ;  /* 0x00000021c5007c0c */ /* 0x000fe2000e781270 */
[----:B------:R4:W-:Y:S01]  /*b320*/  @P6 STG.E.U16 desc[UR22][R72.64], R129 ;  /* 0x0000008148006986 */ /* 0x0009e2000c101516 */
[----:B------:R-:W-:Y:S01]  /*b330*/  VIADD R0, R196, 0x42 ;  /* 0x00000042c4007836 */ /* 0x000fe20000000000 */
[----:B------:R-:W1:Y:S01]  /*b340*/  LDCU UR16, c[0x0][0x398] ;  /* 0x00007300ff1077ac */ /* 0x000e620008000800 */
[----:B------:R-:W-:-:S02]  /*b350*/  VIADD R81, R79, UR32 ;  /* 0x000000204f517c36 */ /* 0x000fc40008000000 */
[----:B0-----:R-:W-:Y:S01]  /*b360*/  IMAD.WIDE R2, R75, 0x2, R68 ;  /* 0x000000024b027825 */ /* 0x001fe200078e0244 */
[----:B------:R-:W-:Y:S01]  /*b370*/  ISETP.GE.AND P6, PT, R0, UR4, PT ;  /* 0x0000000400007c0c */ /* 0x000fe2000bfc6270 */
[----:B------:R-:W0:Y:S02]  /*b380*/  LDCU UR4, c[0x0][0x39c] ;  /* 0x00007380ff0477ac */ /* 0x000e240008000800 */
[----:B---3--:R-:W-:Y:S01]  /*b390*/  IMAD.WIDE R70, R79, 0x2, R76 ;  /* 0x000000024f467825 */ /* 0x008fe200078e024c */
[----:B----4-:R-:W-:-:S03]  /*b3a0*/  PRMT R73, R129, 0x7632, R73 ;  /* 0x0000763281497816 */ /* 0x010fc60000000049 */
[----:B------:R-:W-:Y:S02]  /*b3b0*/  IMAD.WIDE R74, R81, 0x2, R76 ;  /* 0x00000002514a7825 */ /* 0x000fe400078e024c */
[----:B------:R3:W-:Y:S01]  /*b3c0*/  @P0 STG.E.U16 desc[UR22][R2.64], R73 ;  /* 0x0000004902000986 */ /* 0x0007e2000c101516 */
[----:B------:R-:W-:Y:S01]  /*b3d0*/  ISETP.LT.AND P0, PT, R198, UR18, !P3 ;  /* 0x00000012c6007c0c */ /* 0x000fe2000df01270 */
[----:B------:R-:W4:Y:S01]  /*b3e0*/  LDCU UR18, c[0x0][0x398] ;  /* 0x00007300ff1277ac */ /* 0x000f220008000800 */
[----:B------:R-:W-:Y:S01]  /*b3f0*/  ISETP.LT.AND P3, PT, R197, UR20, !P3 ;  /* 0x00000014c5007c0c */ /* 0x000fe2000df61270 */
[----:B------:R1:W-:Y:S01]  /*b400*/  @P5 STG.E.U16 desc[UR22][R70.64], R130 ;  /* 0x0000008246005986 */ /* 0x0003e2000c101516 */
[----:B------:R-:W-:Y:S01]  /*b410*/  VIADD R0, R196, 0x43 ;  /* 0x00000043c4007836 */ /* 0x000fe20000000000 */
[----:B------:R-:W1:Y:S04]  /*b420*/  LDCU UR20, c[0x0][0x398] ;  /* 0x00007300ff1477ac */ /* 0x000e680008000800 */
[----:B0-----:R-:W-:Y:S01]  /*b430*/  ISETP.GE.AND P5, PT, R0, UR4, PT ;  /* 0x0000000400007c0c */ /* 0x001fe2000bfa6270 */
[----:B------:R-:W-:Y:S01]  /*b440*/  VIADD R0, R196, 0x44 ;  /* 0x00000044c4007836 */ /* 0x000fe20000000000 */
[----:B---3--:R-:W-:Y:S01]  /*b450*/  PRMT R3, R130, 0x7632, R3 ;  /* 0x0000763282037816 */ /* 0x008fe20000000003 */
[----:B------:R-:W-:Y:S01]  /*b460*/  IMAD.WIDE R72, R79, 0x2, R68 ;  /* 0x000000024f487825 */ /* 0x000fe200078e0244 */
[----:B------:R-:W0:Y:S03]  /*b470*/  LDCU UR4, c[0x0][0x39c] ;  /* 0x00007380ff0477ac */ /* 0x000e260008000800 */
[----:B------:R-:W-:Y:S01]  /*b480*/  VIADD R79, R81, UR32 ;  /* 0x00000020514f7c36 */ /* 0x000fe20008000000 */
[----:B------:R3:W-:Y:S01]  /*b490*/  @P4 STG.E.U16 desc[UR22][R72.64], R3 ;  /* 0x0000000348004986 */ /* 0x0007e2000c101516 */
[----:B--2---:R-:W-:Y:S01]  /*b4a0*/  ISETP.GE.AND P4, PT, R0, UR6, PT ;  /* 0x0000000600007c0c */ /* 0x004fe2000bf86270 */
[----:B------:R-:W-:Y:S01]  /*b4b0*/  VIADD R0, R196, 0x45 ;  /* 0x00000045c4007836 */ /* 0x000fe20000000000 */
[----:B------:R-:W2:Y:S01]  /*b4c0*/  LDCU UR6, c[0x0][0x39c] ;  /* 0x00007380ff0677ac */ /* 0x000ea20008000800 */
[----:B------:R0:W-:Y:S01]  /*b4d0*/  @P0 STG.E.U16 desc[UR22][R74.64], R131 ;  /* 0x000000834a000986 */ /* 0x0001e2000c101516 */
[----:B------:R-:W-:Y:S01]  /*b4e0*/  ISETP.LT.AND P0, PT, R198, UR7, !P1 ;  /* 0x00000007c6007c0c */ /* 0x000fe2000cf01270 */
[----:B-1----:R-:W-:Y:S01]  /*b4f0*/  IMAD.WIDE R70, R79, 0x2, R76 ;  /* 0x000000024f467825 */ /* 0x002fe200078e024c */
[----:B------:R-:W-:Y:S01]  /*b500*/  ISETP.LT.AND P1, PT, R197, UR14, !P1 ;  /* 0x0000000ec5007c0c */ /* 0x000fe2000cf21270 */
[----:B------:R-:W1:Y:S02]  /*b510*/  LDCU UR7, c[0x0][0x398] ;  /* 0x00007300ff0777ac */ /* 0x000e640008000800 */
[----:B---3--:R-:W-:Y:S01]  /*b520*/  IMAD.WIDE R2, R81, 0x2, R68 ;  /* 0x0000000251027825 */ /* 0x008fe200078e0244 */
[----:B------:R-:W-:Y:S01]  /*b530*/  PRMT R72, R4, 0x7610, R72 ;  /* 0x0000761004487816 */ /* 0x000fe20000000048 */
[----:B------:R-:W3:Y:S01]  /*b540*/  LDCU UR14, c[0x0][0x398] ;  /* 0x00007300ff0e77ac */ /* 0x000ee20008000800 */
[----:B0-----:R-:W-:Y:S01]  /*b550*/  PRMT R75, R131, 0x7632, R75 ;  /* 0x00007632834b7816 */ /* 0x001fe2000000004b */
[----:B------:R-:W-:-:S04]  /*b560*/  VIADD R73, R79, UR32 ;  /* 0x000000204f497c36 */ /* 0x000fc80008000000 */
[----:B------:R0:W-:Y:S01]  /*b570*/  @P3 STG.E.U16 desc[UR22][R2.64], R75 ;  /* 0x0000004b02003986 */ /* 0x0001e2000c101516 */
[----:B------:R-:W-:Y:S01]  /*b580*/  ISETP.GE.AND P3, PT, R0, UR4, PT ;  /* 0x0000000400007c0c */ /* 0x000fe2000bf66270 */
[----:B------:R-:W-:Y:S01]  /*b590*/  VIADD R0, R196, 0x46 ;  /* 0x00000046c4007836 */ /* 0x000fe20000000000 */
[----:B------:R-:W1:Y:S01]  /*b5a0*/  LDCU UR4, c[0x0][0x39c] ;  /* 0x00007380ff0477ac */ /* 0x000e620008000800 */
[----:B------:R2:W-:Y:S01]  /*b5b0*/  @P0 STG.E.U16 desc[UR22][R70.64], R72 ;  /* 0x0000004846000986 */ /* 0x0005e2000c101516 */
[----:B------:R-:W-:Y:S02]  /*b5c0*/  ISETP.LT.AND P0, PT, R198, UR9, !P2 ;  /* 0x00000009c6007c0c */ /* 0x000fe4000d701270 */
[----:B------:R-:W-:Y:S01]  /*b5d0*/  ISETP.LT.AND P2, PT, R197, UR10, !P2 ;  /* 0x0000000ac5007c0c */ /* 0x000fe2000d741270 */
[----:B------:R-:W1:Y:S01]  /*b5e0*/  LDCU UR9, c[0x0][0x398] ;  /* 0x00007300ff0977ac */ /* 0x000e620008000800 */
[----:B0-----:R-:W-:Y:S01]  /*b5f0*/  IMAD.WIDE R2, R73, 0x2, R76 ;  /* 0x0000000249027825 */ /* 0x001fe200078e024c */
[----:B------:R-:W0:Y:S01]  /*b600*/  LDCU UR10, c[0x0][0x398] ;  /* 0x00007300ff0a77ac */ /* 0x000e220008000800 */
[----:B--2---:R-:W-:-:S02]  /*b610*/  PRMT R71, R4, 0x7632, R71 ;  /* 0x0000763204477816 */ /* 0x004fc40000000047 */
[----:B------:R-:W-:Y:S01]  /*b620*/  IMAD.WIDE R4, R79, 0x2, R68 ;  /* 0x000000024f047825 */ /* 0x000fe200078e0244 */
[----:B------:R-:W-:-:S03]  /*b630*/  PRMT R72, R6, 0x7610, R72 ;  /* 0x0000761006487816 */ /* 0x000fc60000000048 */
[----:B------:R-:W-:Y:S01]  /*b640*/  VIADD R75, R73, UR32 ;  /* 0x00000020494b7c36 */ /* 0x000fe20008000000 */
[----:B------:R2:W-:Y:S01]  /*b650*/  @P1 STG.E.U16 desc[UR22][R4.64], R71 ;  /* 0x0000004704001986 */ /* 0x0005e2000c101516 */
[----:B------:R-:W-:Y:S01]  /*b660*/  ISETP.GE.AND P1, PT, R0, UR6, PT ;  /* 0x0000000600007c0c */ /* 0x000fe2000bf26270 */
[----:B------:R-:W0:Y:S01]  /*b670*/  LDCU UR6, c[0x0][0x39c] ;  /* 0x00007380ff0677ac */ /* 0x000e220008000800 */
[----:B------:R-:W-:Y:S01]  /*b680*/  VIADD R0, R196, 0x47 ;  /* 0x00000047c4007836 */ /* 0x000fe20000000000 */
[----:B------:R1:W-:Y:S01]  /*b690*/  @P0 STG.E.U16 desc[UR22][R2.64], R133 ;  /* 0x0000008502000986 */ /* 0x0003e2000c101516 */
[----:B------:R-:W-:Y:S01]  /*b6a0*/  ISETP.LT.AND P0, PT, R198, UR12, !P6 ;  /* 0x0000000cc6007c0c */ /* 0x000fe2000f701270 */
[----:B------:R-:W0:Y:S01]  /*b6b0*/  LDCU UR12, c[0x0][0x398] ;  /* 0x00007300ff0c77ac */ /* 0x000e220008000800 */
[----:B------:R-:W-:Y:S01]  /*b6c0*/  ISETP.LT.AND P6, PT, R197, UR16, !P6 ;  /* 0x00000010c5007c0c */ /* 0x000fe2000f7c1270 */
[----:B------:R-:W0:Y:S01]  /*b6d0*/  LDCU UR16, c[0x0][0x398] ;  /* 0x00007300ff1077ac */ /* 0x000e220008000800 */
[----:B--2---:R-:W-:Y:S01]  /*b6e0*/  IMAD.WIDE R70, R73, 0x2, R68 ;  /* 0x0000000249467825 */ /* 0x004fe200078e0244 */
[----:B-1----:R-:W-:-:S03]  /*b6f0*/  PRMT R3, R133, 0x7632, R3 ;  /* 0x0000763285037816 */ /* 0x002fc60000000003 */
[C---:B------:R-:W-:Y:S02]  /*b700*/  IMAD.WIDE R4, R75.reuse, 0x2, R76 ;  /* 0x000000024b047825 */ /* 0x040fe400078e024c */
[----:B------:R1:W-:Y:S02]  /*b710*/  @P2 STG.E.U16 desc[UR22][R70.64], R3 ;  /* 0x0000000346002986 */ /* 0x0003e4000c101516 */
[----:B------:R-:W-:Y:S01]  /*b720*/  VIADD R73, R75, UR32 ;  /* 0x000000204b497c36 */ /* 0x000fe20008000000 */
[----:B------:R-:W-:Y:S01]  /*b730*/  ISETP.GE.AND P2, PT, R0, UR4, PT ;  /* 0x0000000400007c0c */ /* 0x000fe2000bf46270 */
[----:B------:R-:W-:Y:S01]  /*b740*/  VIADD R0, R196, 0x48 ;  /* 0x00000048c4007836 */ /* 0x000fe20000000000 */
[----:B------:R2:W-:Y:S01]  /*b750*/  @P0 STG.E.U16 desc[UR22][R4.64], R72 ;  /* 0x0000004804000986 */ /* 0x0005e2000c101516 */
[----:B----4-:R-:W-:Y:S01]  /*b760*/  ISETP.LT.AND P0, PT, R198, UR18, !P5 ;  /* 0x00000012c6007c0c */ /* 0x010fe2000ef01270 */
[----:B------:R-:W4:Y:S01]  /*b770*/  LDCU UR18, c[0x0][0x398] ;  /* 0x00007300ff1277ac */ /* 0x000f220008000800 */
[----:B------:R-:W-:Y:S01]  /*b780*/  ISETP.LT.AND P5, PT, R197, UR24, !P5 ;  /* 0x00000018c5007c0c */ /* 0x000fe2000efa1270 */
[----:B------:R-:W3:Y:S01]  /*b790*/  LDCU UR24, c[0x0][0x398] ;  /* 0x00007300ff1877ac */ /* 0x000ee20008000800 */
[----:B-1----:R-:W-:Y:S01]  /*b7a0*/  IMAD.WIDE R2, R75, 0x2, R68 ;  /* 0x000000024b027825 */ /* 0x002fe200078e0244 */
[----:B------:R-:W1:Y:S01]  /*b7b0*/  LDCU UR4, c[0x0][0x39c] ;  /* 0x00007380ff0477ac */ /* 0x000e620008000800 */
[----:B--2---:R-:W-:-:S02]  /*b7c0*/  PRMT R5, R6, 0x7632, R5 ;  /* 0x0000763206057816 */ /* 0x004fc40000000005 */
[----:B------:R-:W-:-:S03]  /*b7d0*/  IMAD.WIDE R6, R73, 0x2, R76 ;  /* 0x0000000249067825 */ /* 0x000fc600078e024c */
[----:B------:R2:W-:Y:S01]  /*b7e0*/  @P6 STG.E.U16 desc[UR22][R2.64], R5 ;  /* 0x0000000502006986 */ /* 0x0005e2000c101516 */
[----:B------:R-:W-:Y:S01]  /*b7f0*/  VIADD R71, R73, UR32 ;  /* 0x0000002049477c36 */ /* 0x000fe20008000000 */
[----:B0-----:R-:W-:Y:S01]  /*b800*/  ISETP.GE.AND P6, PT, R0, UR6, PT ;  /* 0x0000000600007c0c */ /* 0x001fe2000bfc6270 */
[----:B------:R-:W0:Y:S01]  /*b810*/  LDCU UR6, c[0x0][0x39c] ;  /* 0x00007380ff0677ac */ /* 0x000e220008000800 */
[----:B------:R1:W-:Y:S01]  /*b820*/  @P0 STG.E.U16 desc[UR22][R6.64], R135 ;  /* 0x0000008706000986 */ /* 0x0003e2000c101516 */
[----:B------:R-:W-:Y:S01]  /*b830*/  ISETP.LT.AND P0, PT, R198, UR7, !P4 ;  /* 0x00000007c6007c0c */ /* 0x000fe2000e701270 */
[----:B------:R-:W-:Y:S01]  /*b840*/  VIADD R9, R71, UR32 ;  /* 0x0000002047097c36 */ /* 0x000fe20008000000 */
[----:B------:R-:W-:Y:S01]  /*b850*/  ISETP.LT.AND P4, PT, R197, UR20, !P4 ;  /* 0x00000014c5007c0c */ /* 0x000fe2000e781270 */
[----:B------:R-:W0:Y:S01]  /*b860*/  LDCU UR7, c[0x0][0x398] ;  /* 0x00007300ff0777ac */ /* 0x000e220008000800 */
[----:B------:R-:W-:Y:S02]  /*b870*/  VIADD R0, R196, 0x49 ;  /* 0x00000049c4007836 */ /* 0x000fe40000000000 */
[----:B--2---:R-:W-:Y:S01]  /*b880*/  IMAD.WIDE R4, R73, 0x2, R68 ;  /* 0x0000000249047825 */ /* 0x004fe200078e0244 */
[----:B------:R-:W2:Y:S01]  /*b890*/  LDCU UR20, c[0x0][0x398] ;  /* 0x00007300ff1477ac */ /* 0x000ea20008000800 */
[----:B-1----:R-:W-:-:S02]  /*b8a0*/  PRMT R7, R135, 0x7632, R7 ;  /* 0x0000763287077816 */ /* 0x002fc40000000007 */
[----:B------:R-:W-:-:S03]  /*b8b0*/  IMAD.WIDE R2, R71, 0x2, R76 ;  /* 0x0000000247027825 */ /* 0x000fc600078e024c */
[----:B------:R1:W-:Y:S01]  /*b8c0*/  @P5 STG.E.U16 desc[UR22][R4.64], R7 ;  /* 0x0000000704005986 */ /* 0x0003e2000c101516 */
[----:B------:R-:W-:Y:S01]  /*b8d0*/  ISETP.GE.AND P5, PT, R0, UR4, PT ;  /* 0x0000000400007c0c */ /* 0x000fe2000bfa6270 */
[----:B------:R-:W-:Y:S01]  /*b8e0*/  VIADD R0, R196, 0x4a ;  /* 0x0000004ac4007836 */ /* 0x000fe20000000000 */
[----:B------:R-:W0:Y:S01]  /*b8f0*/  LDCU UR4, c[0x0][0x39c] ;  /* 0x00007380ff0477ac */ /* 0x000e220008000800 */
[----:B------:R2:W-:Y:S01]  /*b900*/  @P0 STG.E.U16 desc[UR22][R2.64], R8 ;  /* 0x0000000802000986 */ /* 0x0005e2000c101516 */
[----:B------:R-:W-:Y:S02]  /*b910*/  ISETP.LT.AND P0, PT, R198, UR9, !P3 ;  /* 0x00000009c6007c0c */ /* 0x000fe4000df01270 */
[----:B---3--:R-:W-:Y:S01]  /*b920*/  ISETP.LT.AND P3, PT, R197, UR14, !P3 ;  /* 0x0000000ec5007c0c */ /* 0x008fe2000df61270 */
        /* <DEDUP_REMOVED lines=12> */
[----:B------:R-:W-:Y:S01]  /*b9f0*/  ISETP.LT.AND P1, PT, R197, UR12, !P1 ;  /* 0x0000000cc5007c0c */ /* 0x000fe2000cf21270 */
[----:B------:R-:W-:Y:S01]  /*ba00*/  VIADD R8, R196, 0x6f ;  /* 0x0000006fc4087836 */ /* 0x000fe20000000000 */
[----:B------:R-:W1:Y:S01]  /*ba10*/  LDCU UR12, c[0x0][0x398] ;  /* 0x00007300ff0c77ac */ /* 0x000e620008000800 */
[----:B--2---:R-:W-:Y:S01]  /*ba20*/  IMAD.WIDE R2, R9, 0x2, R68 ;  /* 0x0000000209027825 */ /* 0x004fe200078e0244 */
[----:B------:R-:W2:Y:S01]  /*ba30*/  LDCU UR6, c[0x0][0x39c] ;  /* 0x00007380ff0677ac */ /* 0x000ea20008000800 */
        /* <DEDUP_REMOVED lines=8> */
[----:B------:R-:W-:Y:S01]  /*bac0*/  VIADD R11, R9, UR32 ;  /* 0x00000020090b7c36 */ /* 0x000fe20008000000 */
[----:B----4-:R-:W-:Y:S01]  /*bad0*/  ISETP.LT.AND P2, PT, R197, UR18, !P2 ;  /* 0x00000012c5007c0c */ /* 0x010fe2000d741270 */
[----:B------:R-:W4:Y:S01]  /*bae0*/  LDCU UR16, c[0x0][0x398] ;  /* 0x00007300ff1077ac */ /* 0x000f220008000800 */
[----:B0-----:R-:W-:Y:S01]  /*baf0*/  IMAD.WIDE R4, R71, 0x2, R68 ;  /* 0x0000000247047825 */ /* 0x001fe200078e0244 */
[----:B------:R-:W0:Y:S01]  /*bb00*/  LDCU UR4, c[0x0][0x39c] ;  /* 0x00007380ff0477ac */ /* 0x000e220008000800 */
[----:B-1----:R-:W-:-:S02]  /*bb10*/  PRMT R7, R10, 0x7632, R7 ;  /* 0x000076320a077816 */ /* 0x002fc40000000007 */
[----:B------:R-:W-:Y:S01]  /*bb20*/  IMAD.WIDE R2, R9, 0x2, R76 ;  /* 0x0000000209027825 */ /* 0x000fe200078e024c */
[----:B------:R-:W1:Y:S01]  /*bb30*/  LDCU UR18, c[0x0][0x398] ;  /* 0x00007300ff1277ac */ /* 0x000e620008000800 */
[----:B------:R-:W-:Y:S01]  /*bb40*/  PRMT R10, R60, 0x7632, R10 ;  /* 0x000076323c0a7816 */ /* 0x000fe2000000000a */
[----:B------:R0:W-:Y:S01]  /*bb50*/  @P1 STG.E.U16 desc[UR22][R4.64], R7 ;  /* 0x0000000704001986 */ /* 0x0001e2000c101516 */
[----:B------:R-:W-:Y:S01]  /*bb60*/  ISETP.LT.AND P1, PT, R198, UR7, !P6 ;  /* 0x00000007c6007c0c */ /* 0x000fe2000f721270 */
[----:B------:R-:W1:Y:S01]  /*bb70*/  LDCU UR7, c[0x0][0x398] ;  /* 0x00007300ff0777ac */ /* 0x000e620008000800 */
[----:B------:R-:W-:Y:S01]  /*bb80*/  ISETP.LT.AND P6, PT, R197, UR24, !P6 ;  /* 0x00000018c5007c0c */ /* 0x000fe2000f7c1270 */
[----:B------:R3:W-:Y:S01]  /*bb90*/  @P0 STG.E.U16 desc[UR22][R2.64], R139 ;  /* 0x0000008b02000986 */ /* 0x0007e2000c101516 */
[----:B--2---:R-:W-:Y:S01]  /*bba0*/  ISETP.GE.AND P0, PT, R0, UR6, PT ;  /* 0x0000000600007c0c */ /* 0x004fe2000bf06270 */
[----:B------:R-:W-:Y:S01]  /*bbb0*/  VIADD R0, R196, 0x4d ;  /* 0x0000004dc4007836 */ /* 0x000fe20000000000 */
[----:B------:R-:W2:Y:S01]  /*bbc0*/  LDCU UR6, c[0x0][0x39c] ;  /* 0x00007380ff0677ac */ /* 0x000ea20008000800 */
[----:B------:R-:W1:Y:S01]  /*bbd0*/  LDCU UR24, c[0x0][0x398] ;  /* 0x00007300ff1877ac */ /* 0x000e620008000800 */
[----:B0-----:R-:W-:Y:S01]  /*bbe0*/  IMAD.WIDE R6, R9, 0x2, R68 ;  /* 0x0000000209067825 */ /* 0x001fe200078e0244 */
[----:B---3--:R-:W-:-:S03]  /*bbf0*/  PRMT R3, R139, 0x7632, R3 ;  /* 0x000076328b037816 */ /* 0x008fc60000000003 */
[C---:B------:R-:W-:Y:S02]  /*bc00*/  IMAD.WIDE R4, R11.reuse, 0x2, R76 ;  /* 0x000000020b047825 */ /* 0x040fe400078e024c */
[----:B------:R0:W-:Y:S02]  /*bc10*/  @P2 STG.E.U16 desc[UR22][R6.64], R3 ;  /* 0x0000000306002986 */ /* 0x0001e4000c101516 */
        /* <DEDUP_REMOVED lines=13> */
[----:B------:R-:W-:Y:S01]  /*bcf0*/  ISETP.LT.AND P6, PT, R198, UR10, !P4 ;  /* 0x0000000ac6007c0c */ /* 0x000fe2000e7c1270 */
[----:B------:R-:W-:Y:S01]  /*bd00*/  VIADD R11, R9, UR32 ;  /* 0x00000020090b7c36 */ /* 0x000fe20008000000 */
[----:B------:R-:W-:Y:S01]  /*bd10*/  ISETP.LT.AND P4, PT, R197, UR14, !P4 ;  /* 0x0000000ec5007c0c */ /* 0x000fe2000e781270 */
[----:B------:R0:W-:Y:S01]  /*bd20*/  @P1 STG.E.U16 desc[UR22][R6.64], R13 ;  /* 0x0000000d06001986 */ /* 0x0001e2000c101516 */
[----:B------:R-:W1:Y:S01]  /*bd30*/  LDCU UR10, c[0x0][0x398] ;  /* 0x00007300ff0a77ac */ /* 0x000e620008000800 */
[----:B--2---:R-:W-:Y:S01]  /*bd40*/  ISETP.GE.AND P1, PT, R0, UR6, PT ;  /* 0x0000000600007c0c */ /* 0x004fe2000bf26270 */
[----:B------:R-:W-:Y:S01]  /*bd50*/  VIADD R0, R196, 0x4f ;  /* 0x0000004fc4007836 */ /* 0x000fe20000000000 */
        /* <DEDUP_REMOVED lines=11> */
[----:B------:R-:W3:Y:S01]  /*be10*/  LDCU UR12, c[0x0][0x398] ;  /* 0x00007300ff0c77ac */ /* 0x000ee20008000800 */
[----:B----4-:R-:W-:Y:S01]  /*be20*/  ISETP.LT.AND P3, PT, R197, UR16, !P3 ;  /* 0x00000010c5007c0c */ /* 0x010fe2000df61270 */
[----:B------:R-:W4:Y:S01]  /*be30*/  LDCU UR4, c[0x0][0x39c] ;  /* 0x00007380ff0477ac */ /* 0x000f220008000800 */
        /* <DEDUP_REMOVED lines=28> */
[----:B----4-:R-:W-:-:S02]  /*c000*/  PRMT R7, R16, 0x7632, R7 ;  /* 0x0000763210077816 */ /* 0x010fc40000000007 */
        /* <DEDUP_REMOVED lines=10> */
[----:B----4-:R-:W-:Y:S01]  /*c0b0*/  IMAD.WIDE R6, R9, 0x2, R68 ;  /* 0x0000000209067825 */ /* 0x010fe200078e0244 */
[----:B------:R-:W4:Y:S01]  /*c0c0*/  LDCU UR20, c[0x0][0x398] ;  /* 0x00007300ff1477ac */ /* 0x000f220008000800 */
[----:B0-----:R-:W-:-:S02]  /*c0d0*/  PRMT R3, R17, 0x7632, R3 ;  /* 0x0000763211037816 */ /* 0x001fc40000000003 */
[----:B------:R-:W-:-:S03]  /*c0e0*/  IMAD.WIDE R4, R11, 0x2, R76 ;  /* 0x000000020b047825 */ /* 0x000fc600078e024c */
[----:B------:R0:W-:Y:S01]  /*c0f0*/  @P2 STG.E.U16 desc[UR22][R6.64], R3 ;  /* 0x0000000306002986 */ /* 0x0001e2000c101516 */
[----:B------:R-:W-:Y:S01]  /*c100*/  VIADD R9, R11, UR32 ;  /* 0x000000200b097c36 */ /* 0x000fe20008000000 */
[----:B-1----:R-:W-:Y:S01]  /*c110*/  ISETP.GE.AND P2, PT, R0, UR4, PT ;  /* 0x0000000400007c0c */ /* 0x002fe2000bf46270 */
[----:B------:R-:W-:Y:S01]  /*c120*/  VIADD R0, R196, 0x54 ;  /* 0x00000054c4007836 */ /* 0x000fe20000000000 */
[----:B------:R1:W-:Y:S01]  /*c130*/  @P6 STG.E.U16 desc[UR22][R4.64], R18 ;  /* 0x0000001204006986 */ /* 0x0003e2000c101516 */
[----:B---3--:R-:W-:Y:S01]  /*c140*/  ISETP.LT.AND P6, PT, R198, UR12, !P5 ;  /* 0x0000000cc6007c0c */ /* 0x008fe2000efc1270 */
        /* <DEDUP_REMOVED lines=214> */
[----:B------:R-:W-:Y:S01]  /*ceb0*/  IMAD.WIDE R2, R9, 0x2, R76 ;  /* 0x0000000209027825 */ /* 0x000fe200078e024c */
[----:B------:R-:W-:Y:S02]  /*cec0*/  PRMT R34, R67, 0x7632, R34 ;  /* 0x0000763243227816 */ /* 0x000fe40000000022 */
        /* <DEDUP_REMOVED lines=42> */
[----:B------:R-:W1:Y:S01]  /*d170*/  LDCU UR4, c[0x0][0x39c] ;  /* 0x00007380ff0477ac */ /* 0x000e620008000800 */
[----:B------:R2:W-:Y:S01]  /*d180*/  @P6 STG.E.U16 desc[UR22][R2.64], R38 ;  /* 0x0000002602006986 */ /* 0x0005e2000c101516 */
[----:B------:R-:W-:Y:S01]  /*d190*/  ISETP.LT.AND P6, PT, R198, UR12, !P3 ;  /* 0x0000000cc6007c0c */ /* 0x000fe2000dfc1270 */
[----:B------:R-:W-:Y:S01]  /*d1a0*/  VIADD R0, R196, 0x68 ;  /* 0x00000068c4007836 */ /* 0x000fe20000000000 */
[----:B----4-:R-:W-:Y:S01]  /*d1b0*/  ISETP.LT.AND P3, PT, R197, UR14, !P3 ;  /* 0x0000000ec5007c0c */ /* 0x010fe2000df61270 */
[----:B------:R-:W4:Y:S01]  /*d1c0*/  LDCU UR12, c[0x0][0x398] ;  /* 0x00007300ff0c77ac */ /* 0x000f220008000800 */
        /* <DEDUP_REMOVED lines=13> */
[----:B--2---:R-:W-:Y:S01]  /*d2a0*/  IMAD.WIDE R2, R9, 0x2, R68 ;  /* 0x0000000209027825 */ /* 0x004fe200078e0244 */
[----:B------:R-:W2:Y:S01]  /*d2b0*/  LDCU UR16, c[0x0][0x398] ;  /* 0x00007300ff1077ac */ /* 0x000ea20008000800 */
        /* <DEDUP_REMOVED lines=26> */
[----:B---3--:R-:W-:-:S02]  /*d460*/  PRMT R3, R41, 0x7632, R3 ;  /* 0x0000763229037816 */ /* 0x008fc40000000003 */
[----:B------:R-:W-:-:S03]  /*d470*/  IMAD.WIDE R4, R11, 0x2, R76 ;  /* 0x000000020b047825 */ /* 0x000fc600078e024c */
[----:B------:R3:W-:Y:S01]  /*d480*/  @P2 STG.E.U16 desc[UR22][R6.64], R3 ;  /* 0x0000000306002986 */ /* 0x0007e2000c101516 */
[----:B------:R-:W-:Y:S01]  /*d490*/  VIADD R9, R11, UR32 ;  /* 0x000000200b097c36 */ /* 0x000fe20008000000 */
[----:B-1----:R-:W-:Y:S01]  /*d4a0*/  ISETP.GE.AND P2, PT, R0, UR4, PT ;  /* 0x0000000400007c0c */ /* 0x002fe2000bf46270 */
[----:B------:R-:W1:Y:S01]  /*d4b0*/  LDCU UR4, c[0x0][0x39c] ;  /* 0x00007380ff0477ac */ /* 0x000e620008000800 */
[----:B------:R0:W-:Y:S01]  /*d4c0*/  @P6 STG.E.U16 desc[UR22][R4.64], R42 ;  /* 0x0000002a04006986 */ /* 0x0001e2000c101516 */
[----:B----4-:R-:W-:Y:S01]  /*d4d0*/  ISETP.LT.AND P6, PT, R198, UR12, !P5 ;  /* 0x0000000cc6007c0c */ /* 0x010fe2000efc1270 */
[----:B------:R-:W-:Y:S01]  /*d4e0*/  VIADD R0, R196, 0x6c ;  /* 0x0000006cc4007836 */ /* 0x000fe20000000000 */
[----:B------:R-:W-:Y:S01]  /*d4f0*/  ISETP.LT.AND P5, PT, R197, UR20, !P5 ;  /* 0x00000014c5007c0c */ /* 0x000fe2000efa1270 */
        /* <DEDUP_REMOVED lines=39> */
[----:B------:R-:W3:Y:S01]  /*d770*/  LDCU UR10, c[0x0][0x398] ;  /* 0x00007300ff0a77ac */ /* 0x000ee20008000800 */
[----:B--2---:R-:W-:Y:S01]  /*d780*/  IMAD.WIDE R2, R9, 0x2, R68 ;  /* 0x0000000209027825 */ /* 0x004fe200078e0244 */
[----:B-1----:R-:W-:-:S03]  /*d790*/  PRMT R5, R45, 0x7632, R5 ;  /* 0x000076322d057816 */ /* 0x002fc60000000005 */
[C---:B------:R-:W-:Y:S02]  /*d7a0*/  IMAD.WIDE R6, R11.reuse, 0x2, R76 ;  /* 0x000000020b067825 */ /* 0x040fe400078e024c */
[----:B------:R1:W-:Y:S02]  /*d7b0*/  @P3 STG.E.U16 desc[UR22][R2.64], R5 ;  /* 0x0000000502003986 */ /* 0x0003e4000c101516 */
[----:B------:R-:W-:Y:S01]  /*d7c0*/  VIADD R9, R11, UR32 ;  /* 0x000000200b097c36 */ /* 0x000fe20008000000 */
[----:B0-----:R-:W-:Y:S01]  /*d7d0*/  ISETP.GE.AND P3, PT, R8, UR4, PT ;  /* 0x0000000408007c0c */ /* 0x001fe2000bf66270 */
[----:B------:R-:W0:Y:S01]  /*d7e0*/  LDCU UR4, c[0x0][0x39c] ;  /* 0x00007380ff0477ac */ /* 0x000e220008000800 */
[----:B------:R2:W-:Y:S01]  /*d7f0*/  @P6 STG.E.U16 desc[UR22][R6.64], R46 ;  /* 0x0000002e06006986 */ /* 0x0005e2000c101516 */
[----:B----4-:R-:W-:Y:S02]  /*d800*/  ISETP.LT.AND P6, PT, R198, UR12, !P2 ;  /* 0x0000000cc6007c0c */ /* 0x010fe4000d7c1270 */
[----:B------:R-:W-:Y:S01]  /*d810*/  ISETP.LT.AND P2, PT, R197, UR24, !P2 ;  /* 0x00000018c5007c0c */ /* 0x000fe2000d741270 */
[----:B------:R-:W4:Y:S01]  /*d820*/  LDCU UR12, c[0x0][0x398] ;  /* 0x00007300ff0c77ac */ /* 0x000f220008000800 */
[----:B------:R-:W-:Y:S01]  /*d830*/  PRMT R8, R47, 0x7632, R8 ;  /* 0x000076322f087816 */ /* 0x000fe20000000008 */
[----:B-1----:R-:W-:Y:S01]  /*d840*/  IMAD.WIDE R4, R11, 0x2, R68 ;  /* 0x000000020b047825 */ /* 0x002fe200078e0244 */
[----:B--2---:R-:W-:-:S03]  /*d850*/  PRMT R7, R46, 0x7632, R7 ;  /* 0x000076322e077816 */ /* 0x004fc60000000007 */
[C---:B------:R-:W-:Y:S02]  /*d860*/  IMAD.WIDE R2, R9.reuse, 0x2, R76 ;  /* 0x0000000209027825 */ /* 0x040fe400078e024c */
[----:B------:R1:W-:Y:S02]  /*d870*/  @P0 STG.E.U16 desc[UR22][R4.64], R7 ;  /* 0x0000000704000986 */ /* 0x0003e4000c101516 */
[----:B------:R-:W-:Y:S01]  /*d880*/  VIADD R11, R9, UR32 ;  /* 0x00000020090b7c36 */ /* 0x000fe20008000000 */
[----:B------:R-:W-:Y:S01]  /*d890*/  ISETP.GE.AND P0, PT, R0, UR7, PT ;  /* 0x0000000700007c0c */ /* 0x000fe2000bf06270 */
[----:B------:R-:W2:Y:S01]  /*d8a0*/  LDCU UR7, c[0x0][0x398] ;  /* 0x00007300ff0777ac */ /* 0x000ea20008000800 */
[----:B------:R0:W-:Y:S01]  /*d8b0*/  @P6 STG.E.U16 desc[UR22][R2.64], R47 ;  /* 0x0000002f02006986 */ /* 0x0001e2000c101516 */
[----:B---3--:R-:W-:Y:S01]  /*d8c0*/  ISETP.LT.AND P6, PT, R198, UR20, !P1 ;  /* 0x00000014c6007c0c */ /* 0x008fe2000cfc1270 */
[----:B------:R-:W-:Y:S01]  /*d8d0*/  VIADD R0, R196, 0x71 ;  /* 0x00000071c4007836 */ /* 0x000fe20000000000 */
[----:B------:R-:W-:Y:S01]  /*d8e0*/  ISETP.LT.AND P1, PT, R197, UR26, !P1 ;  /* 0x0000001ac5007c0c */ /* 0x000fe2000cf21270 */
[----:B-1----:R-:W-:Y:S01]  /*d8f0*/  IMAD.WIDE R4, R9, 0x2, R68 ;  /* 0x0000000209047825 */ /* 0x002fe200078e0244 */
[----:B------:R-:W-:-:S03]  /*d900*/  PRMT R9, R48, 0x7632, R9 ;  /* 0x0000763230097816 */ /* 0x000fc60000000009 */
[C---:B0-----:R-:W-:Y:S01]  /*d910*/  IMAD.WIDE R2, R11.reuse, 0x2, R76 ;  /* 0x000000020b027825 */ /* 0x041fe200078e024c */
[----:B------:R0:W-:Y:S01]  /*d920*/  @P2 STG.E.U16 desc[UR22][R4.64], R8 ;  /* 0x0000000804002986 */ /* 0x0001e2000c101516 */
[----:B------:R-:W-:Y:S01]  /*d930*/  ISETP.GE.AND P2, PT, R0, UR6, PT ;  /* 0x0000000600007c0c */ /* 0x000fe2000bf46270 */
[----:B------:R-:W1:Y:S01]  /*d940*/  LDCU UR6, c[0x0][0x39c] ;  /* 0x00007380ff0677ac */ /* 0x000e620008000800 */
[----:B------:R-:W-:Y:S02]  /*d950*/  IMAD.WIDE R6, R11, 0x2, R68 ;  /* 0x000000020b067825 */ /* 0x000fe400078e0244 */
[----:B------:R3:W-:Y:S01]  /*d960*/  @P6 STG.E.U16 desc[UR22][R2.64], R48 ;  /* 0x0000003002006986 */ /* 0x0007e2000c101516 */
[----:B------:R-:W-:Y:S01]  /*d970*/  ISETP.LT.AND P6, PT, R198, UR10, !P4 ;  /* 0x0000000ac6007c0c */ /* 0x000fe2000e7c1270 */
[----:B------:R-:W1:Y:S01]  /*d980*/  LDCU UR10, c[0x0][0x398] ;  /* 0x00007300ff0a77ac */ /* 0x000e620008000800 */
[----:B------:R-:W-:Y:S01]  /*d990*/  VIADD R0, R196, 0x72 ;  /* 0x00000072c4007836 */ /* 0x000fe20000000000 */
[----:B------:R2:W-:Y:S01]  /*d9a0*/  @P1 STG.E.U16 desc[UR22][R6.64], R9 ;  /* 0x0000000906001986 */ /* 0x0005e2000c101516 */
[----:B------:R-:W-:Y:S01]  /*d9b0*/  ISETP.LT.AND P1, PT, R198, UR9, !P5 ;  /* 0x00000009c6007c0c */ /* 0x000fe2000ef21270 */
[----:B------:R-:W1:Y:S01]  /*d9c0*/  LDCU UR9, c[0x0][0x398] ;  /* 0x00007300ff0977ac */ /* 0x000e620008000800 */
[----:B------:R-:W-:Y:S01]  /*d9d0*/  ISETP.LT.AND P5, PT, R197, UR14, !P5 ;  /* 0x0000000ec5007c0c */ /* 0x000fe2000efa1270 */
[----:B0-----:R-:W-:Y:S01]  /*d9e0*/  VIADD R5, R11, UR32 ;  /* 0x000000200b057c36 */ /* 0x001fe20008000000 */
[----:B------:R-:W-:Y:S01]  /*d9f0*/  PRMT R8, R49, 0x7632, R8 ;  /* 0x0000763231087816 */ /* 0x000fe20000000008 */
[----:B------:R-:W0:Y:S02]  /*da00*/  LDCU UR14, c[0x0][0x398] ;  /* 0x00007300ff0e77ac */ /* 0x000e240008000800 */
[----:B---3--:R-:W-:-:S04]  /*da10*/  IMAD.WIDE R2, R5, 0x2, R76 ;  /* 0x0000000205027825 */ /* 0x008fc800078e024c */
[C---:B--2---:R-:W-:Y:S02]  /*da20*/  VIADD R9, R5.reuse, UR32 ;  /* 0x0000002005097c36 */ /* 0x044fe40008000000 */
[----:B------:R-:W-:Y:S01]  /*da30*/  IMAD.WIDE R4, R5, 0x2, R68 ;  /* 0x0000000205047825 */ /* 0x000fe200078e0244 */
[----:B------:R2:W-:Y:S01]  /*da40*/  @P1 STG.E.U16 desc[UR22][R2.64], R49 ;  /* 0x0000003102001986 */ /* 0x0005e2000c101516 */
[----:B------:R-:W-:Y:S01]  /*da50*/  ISETP.GE.AND P1, PT, R0, UR4, PT ;  /* 0x0000000400007c0c */ /* 0x000fe2000bf26270 */
[----:B------:R-:W3:Y:S01]  /*da60*/  LDCU UR4, c[0x0][0x39c] ;  /* 0x00007380ff0477ac */ /* 0x000ee20008000800 */
[----:B------:R-:W-:Y:S01]  /*da70*/  IMAD.WIDE R6, R9, 0x2, R76 ;  /* 0x0000000209067825 */ /* 0x000fe200078e024c */
[----:B------:R0:W-:Y:S01]  /*da80*/  @P5 STG.E.U16 desc[UR22][R4.64], R8 ;  /* 0x0000000804005986 */ /* 0x0001e2000c101516 */
[----:B------:R-:W-:Y:S01]  /*da90*/  ISETP.LT.AND P5, PT, R197, UR7, !P4 ;  /* 0x00000007c5007c0c */ /* 0x000fe2000e7a1270 */
[----:B------:R-:W3:Y:S01]  /*daa0*/  LDCU UR7, c[0x0][0x398] ;  /* 0x00007300ff0777ac */ /* 0x000ee20008000800 */
[----:B------:R-:W-:Y:S01]  /*dab0*/  VIADD R11, R9, UR32 ;  /* 0x00000020090b7c36 */ /* 0x000fe20008000000 */
[----:B------:R0:W-:Y:S01]  /*dac0*/  @P6 STG.E.U16 desc[UR22][R6.64], R50 ;  /* 0x0000003206006986 */ /* 0x0001e2000c101516 */
[----:B----4-:R-:W-:Y:S01]  /*dad0*/  ISETP.LT.AND P6, PT, R198, UR12, !P3 ;  /* 0x0000000cc6007c0c */ /* 0x010fe2000dfc1270 */
[----:B------:R-:W-:Y:S01]  /*dae0*/  VIADD R0, R196, 0x73 ;  /* 0x00000073c4007836 */ /* 0x000fe20000000000 */
[----:B------:R-:W-:Y:S01]  /*daf0*/  ISETP.LT.AND P3, PT, R197, UR16, !P3 ;  /* 0x00000010c5007c0c */ /* 0x000fe2000df61270 */
[----:B--2---:R-:W-:Y:S01]  /*db00*/  IMAD.WIDE R2, R9, 0x2, R68 ;  /* 0x0000000209027825 */ /* 0x004fe200078e0244 */
[----:B------:R-:W2:Y:S02]  /*db10*/  LDCU UR12, c[0x0][0x398] ;  /* 0x00007300ff0c77ac */ /* 0x000ea40008000800 */
[----:B-1----:R-:W-:Y:S01]  /*db20*/  ISETP.GE.AND P4, PT, R0, UR6, PT ;  /* 0x0000000600007c0c */ /* 0x002fe2000bf86270 */
[----:B0-----:R-:W-:Y:S01]  /*db30*/  IMAD.WIDE R4, R11, 0x2, R76 ;  /* 0x000000020b047825 */ /* 0x001fe200078e024c */
[----:B------:R-:W0:Y:S01]  /*db40*/  LDCU UR6, c[0x0][0x398] ;  /* 0x00007300ff0677ac */ /* 0x000e220008000800 */
[----:B------:R-:W-:-:S02]  /*db50*/  PRMT R7, R50, 0x7632, R7 ;  /* 0x0000763232077816 */ /* 0x000fc40000000007 */
[----:B------:R-:W-:Y:S02]  /*db60*/  VIADD R0, R196, 0x74 ;  /* 0x00000074c4007836 */ /* 0x000fe40000000000 */
[----:B------:R-:W-:Y:S01]  /*db70*/  VIADD R13, R11, UR32 ;  /* 0x000000200b0d7c36 */ /* 0x000fe20008000000 */
[----:B------:R1:W-:Y:S02]  /*db80*/  @P5 STG.E.U16 desc[UR22][R2.64], R7 ;  /* 0x0000000702005986 */ /* 0x0003e4000c101516 */
[----:B---3--:R-:W-:Y:S01]  /*db90*/  ISETP.GE.AND P5, PT, R0, UR4, PT ;  /* 0x0000000400007c0c */ /* 0x008fe2000bfa6270 */
[----:B------:R-:W-:Y:S01]  /*dba0*/  IMAD.WIDE R8, R13, 0x2, R76 ;  /* 0x000000020d087825 */ /* 0x000fe200078e024c */
[----:B------:R-:W3:Y:S01]  /*dbb0*/  LDCU UR4, c[0x0][0x398] ;  /* 0x00007300ff0477ac */ /* 0x000ee20008000800 */
[----:B------:R4:W-:Y:S01]  /*dbc0*/  @P6 STG.E.U16 desc[UR22][R4.64], R51 ;  /* 0x0000003304006986 */ /* 0x0009e2000c101516 */
[----:B------:R-:W-:Y:S01]  /*dbd0*/  ISETP.LT.AND P6, PT, R198, UR9, !P0 ;  /* 0x00000009c6007c0c */ /* 0x000fe2000c7c1270 */
[----:B------:R-:W-:Y:S01]  /*dbe0*/  VIADD R0, R196, 0x75 ;  /* 0x00000075c4007836 */ /* 0x000fe20000000000 */
[----:B------:R-:W-:Y:S01]  /*dbf0*/  ISETP.LT.AND P0, PT, R197, UR10, !P0 ;  /* 0x0000000ac5007c0c */ /* 0x000fe2000c701270 */
[----:B------:R-:W2:Y:S01]  /*dc00*/  LDCU UR9, c[0x0][0x398] ;  /* 0x00007300ff0977ac */ /* 0x000ea20008000800 */
[----:B-1----:R-:W-:Y:S01]  /*dc10*/  PRMT R3, R51, 0x7632, R3 ;  /* 0x0000763233037816 */ /* 0x002fe20000000003 */
[----:B------:R-:W-:Y:S01]  /*dc20*/  IMAD.WIDE R6, R11, 0x2, R68 ;  /* 0x000000020b067825 */ /* 0x000fe200078e0244 */
[----:B------:R-:W1:Y:S03]  /*dc30*/  LDCU UR10, c[0x0][0x398] ;  /* 0x00007300ff0a77ac */ /* 0x000e660008000800 */
[----:B------:R-:W-:Y:S01]  /*dc40*/  VIADD R11, R13, UR32 ;  /* 0x000000200d0b7c36 */ /* 0x000fe20008000000 */
[----:B------:R2:W-:Y:S01]  /*dc50*/  @P3 STG.E.U16 desc[UR22][R6.64], R3 ;  /* 0x0000000306003986 */ /* 0x0005e2000c101516 */
[----:B------:R-:W-:Y:S01]  /*dc60*/  ISETP.GE.AND P3, PT, R0, UR13, PT ;  /* 0x0000000d00007c0c */ /* 0x000fe2000bf66270 */
[----:B------:R-:W-:Y:S01]  /*dc70*/  VIADD R0, R196, 0x76 ;  /* 0x00000076c4007836 */ /* 0x000fe20000000000 */
[----:B------:R-:W1:Y:S01]  /*dc80*/  LDCU UR13, c[0x0][0x398] ;  /* 0x00007300ff0d77ac */ /* 0x000e620008000800 */
[----:B------:R3:W-:Y:S01]  /*dc90*/  @P6 STG.E.U16 desc[UR22][R8.64], R52 ;  /* 0x0000003408006986 */ /* 0x0007e2000c101516 */
[----:B0-----:R-:W-:Y:S01]  /*dca0*/  ISETP.LT.AND P6, PT, R198, UR6, !P2 ;  /* 0x00000006c6007c0c */ /* 0x001fe2000d7c1270 */
[----:B----4-:R-:W-:Y:S01]  /*dcb0*/  IMAD.WIDE R4, R11, 0x2, R76 ;  /* 0x000000020b047825 */ /* 0x010fe200078e024c */
[----:B------:R-:W0:Y:S01]  /*dcc0*/  LDCU UR6, c[0x0][0x398] ;  /* 0x00007300ff0677ac */ /* 0x000e220008000800 */
[----:B------:R-:W-:Y:S01]  /*dcd0*/  ISETP.LT.AND P2, PT, R197, UR7, !P2 ;  /* 0x00000007c5007c0c */ /* 0x000fe2000d741270 */
[----:B------:R-:W4:Y:S01]  /*dce0*/  LDCU UR7, c[0x0][0x398] ;  /* 0x00007300ff0777ac */ /* 0x000f220008000800 */
[----:B--2---:R-:W-:Y:S01]  /*dcf0*/  PRMT R7, R52, 0x7632, R7 ;  /* 0x0000763234077816 */ /* 0x004fe20000000007 */
[----:B------:R-:W-:-:S04]  /*dd00*/  IMAD.WIDE R2, R13, 0x2, R68 ;  /* 0x000000020d027825 */ /* 0x000fc800078e0244 */
[----:B---3--:R-:W-:Y:S01]  /*dd10*/  VIADD R9, R11, UR32 ;  /* 0x000000200b097c36 */ /* 0x008fe20008000000 */
[----:B------:R2:W-:Y:S01]  /*dd20*/  @P0 STG.E.U16 desc[UR22][R2.64], R7 ;  /* 0x0000000702000986 */ /* 0x0005e2000c101516 */
[----:B------:R-:W-:Y:S01]  /*dd30*/  ISETP.GE.AND P0, PT, R0, UR17, PT ;  /* 0x0000001100007c0c */ /* 0x000fe2000bf06270 */
[----:B------:R-:W-:Y:S02]  /*dd40*/  VIADD R0, R196, 0x77 ;  /* 0x00000077c4007836 */ /* 0x000fe40000000000 */
[----:B------:R3:W-:Y:S01]  /*dd50*/  @P6 STG.E.U16 desc[UR22][R4.64], R53 ;  /* 0x0000003504006986 */ /* 0x0007e2000c101516 */
[----:B------:R-:W-:Y:S01]  /*dd60*/  ISETP.LT.AND P6, PT, R198, UR4, !P1 ;  /* 0x00000004c6007c0c */ /* 0x000fe2000cfc1270 */
[----:B------:R-:W1:Y:S01]  /*dd70*/  LDCU UR4, c[0x0][0x398] ;  /* 0x00007300ff0477ac */ /* 0x000e620008000800 */
[----:B0-----:R-:W-:Y:S01]  /*dd80*/  ISETP.LT.AND P1, PT, R197, UR6, !P1 ;  /* 0x00000006c5007c0c */ /* 0x001fe2000cf21270 */
[----:B------:R-:W-:Y:S01]  /*dd90*/  VIADD R8, R196, 0x7b ;  /* 0x0000007bc4087836 */ /* 0x000fe20000000000 */
[----:B------:R-:W0:Y:S01]  /*dda0*/  LDCU UR6, c[0x0][0x398] ;  /* 0x00007300ff0677ac */ /* 0x000e220008000800 */
[----:B--2---:R-:W-:Y:S01]  /*ddb0*/  IMAD.WIDE R6, R11, 0x2, R68 ;  /* 0x000000020b067825 */ /* 0x004fe200078e0244 */
        /* <DEDUP_REMOVED lines=8> */
[----:B------:R-:W0:Y:S01]  /*de40*/  LDCU UR9, c[0x0][0x398] ;  /* 0x00007300ff0977ac */ /* 0x000e220008000800 */
[----:B-1----:R-:W-:Y:S01]  /*de50*/  ISETP.LT.AND P4, PT, R197, UR10, !P4 ;  /* 0x0000000ac5007c0c */ /* 0x002fe2000e781270 */
[----:B------:R-:W1:Y:S01]  /*de60*/  LDCU UR10, c[0x0][0x398] ;  /* 0x00007300ff0a77ac */ /* 0x000e620008000800 */
        /* <DEDUP_REMOVED lines=10> */
[----:B----4-:R-:W-:Y:S01]  /*df10*/  ISETP.LT.AND P5, PT, R197, UR7, !P5 ;  /* 0x00000007c5007c0c */ /* 0x010fe2000efa1270 */
[----:B------:R-:W4:Y:S01]  /*df20*/  LDCU UR7, c[0x0][0x398] ;  /* 0x00007300ff0777ac */ /* 0x000f220008000800 */
[----:B--2---:R-:W-:Y:S01]  /*df30*/  IMAD.WIDE R2, R11, 0x2, R68 ;  /* 0x000000020b027825 */ /* 0x004fe200078e0244 */
[----:B---3--:R-:W-:-:S03]  /*df40*/  PRMT R7, R55, 0x7632, R7 ;  /* 0x0000763237077816 */ /* 0x008fc60000000007 */
[C---:B------:R-:W-:Y:S02]  /*df50*/  IMAD.WIDE R4, R9.reuse, 0x2, R76 ;  /* 0x0000000209047825 */ /* 0x040fe400078e024c */
[----:B------:R2:W-:Y:S02]  /*df60*/  @P4 STG.E.U16 desc[UR22][R2.64], R7 ;  /* 0x0000000702004986 */ /* 0x0005e4000c101516 */
[----:B------:R-:W-:Y:S01]  /*df70*/  VIADD R11, R9, UR32 ;  /* 0x00000020090b7c36 */ /* 0x000fe20008000000 */
[----:B------:R-:W-:Y:S01]  /*df80*/  ISETP.GE.AND P4, PT, R0, UR15, PT ;  /* 0x0000000f00007c0c */ /* 0x000fe2000bf86270 */
[----:B------:R-:W3:Y:S01]  /*df90*/  LDCU UR15, c[0x0][0x398] ;  /* 0x00007300ff0f77ac */ /* 0x000ee20008000800 */
[----:B------:R1:W-:Y:S01]  /*dfa0*/  @P6 STG.E.U16 desc[UR22][R4.64], R56 ;  /* 0x0000003804006986 */ /* 0x0003e2000c101516 */
[----:B------:R-:W-:Y:S01]  /*dfb0*/  ISETP.LT.AND P6, PT, R198, UR12, !P3 ;  /* 0x0000000cc6007c0c */ /* 0x000fe2000dfc1270 */
[----:B------:R-:W-:Y:S01]  /*dfc0*/  VIADD R0, R196, 0x7a ;  /* 0x0000007ac4007836 */ /* 0x000fe20000000000 */
[----:B0-----:R-:W-:Y:S01]  /*dfd0*/  ISETP.LT.AND P3, PT, R197, UR6, !P3 ;  /* 0x00000006c5007c0c */ /* 0x001fe2000df61270 */
        /* <DEDUP_REMOVED lines=20> */
[----:B------:R-:W-:Y:S02]  /*e120*/  ISETP.GE.AND P3, PT, R8, UR27, PT ;  /* 0x0000001b08007c0c */ /* 0x000fe4000bf66270 */
[----:B------:R0:W-:Y:S01]  /*e130*/  @P6 STG.E.U16 desc[UR22][R6.64], R58 ;  /* 0x0000003a06006986 */ /* 0x0001e2000c101516 */
[----:B------:R-:W-:Y:S01]  /*e140*/  ISETP.LT.AND P6, PT, R198, UR4, !P2 ;  /* 0x00000004c6007c0c */ /* 0x000fe2000d7c1270 */
[----:B------:R-:W1:Y:S01]  /*e150*/  LDCU UR4, c[0x0][0x398] ;  /* 0x00007300ff0477ac */ /* 0x000e620008000800 */
[----:B------:R-:W-:Y:S02]  /*e160*/  ISETP.LT.AND P2, PT, R197, UR10, !P2 ;  /* 0x0000000ac5007c0c */ /* 0x000fe4000d741270 */
[----:B------:R-:W-:Y:S01]  /*e170*/  PRMT R8, R59, 0x7632, R8 ;  /* 0x000076323b087816 */ /* 0x000fe20000000008 */
[----:B------:R-:W1:Y:S01]  /*e180*/  LDCU UR10, c[0x0][0x398] ;  /* 0x00007300ff0a77ac */ /* 0x000e620008000800 */
[----:B--2---:R-:W-:Y:S01]  /*e190*/  IMAD.WIDE R2, R9, 0x2, R68 ;  /* 0x0000000209027825 */ /* 0x004fe200078e0244 */
[----:B0-----:R-:W-:-:S03]  /*e1a0*/  PRMT R7, R58, 0x7632, R7 ;  /* 0x000076323a077816 */ /* 0x001fc60000000007 */
        /* <DEDUP_REMOVED lines=8> */
[----:B----4-:R-:W-:Y:S01]  /*e230*/  ISETP.LT.AND P1, PT, R197, UR7, !P1 ;  /* 0x00000007c5007c0c */ /* 0x010fe2000cf21270 */
[----:B------:R-:W4:Y:S01]  /*e240*/  LDCU UR7, c[0x0][0x398] ;  /* 0x00007300ff0777ac */ /* 0x000f220008000800 */
[----:B0-----:R-:W-:-:S04]  /*e250*/  IMAD.WIDE R2, R11, 0x2, R68 ;  /* 0x000000020b027825 */ /* 0x001fc800078e0244 */
[C---:B--2---:R-:W-:Y:S01]  /*e260*/  IMAD.WIDE R4, R9.reuse, 0x2, R76 ;  /* 0x0000000209047825 */ /* 0x044fe200078e024c */
[----:B------:R0:W-:Y:S01]  /*e270*/  @P2 STG.E.U16 desc[UR22][R2.64], R8 ;  /* 0x0000000802002986 */ /* 0x0001e2000c101516 */
[----:B------:R-:W-:Y:S02]  /*e280*/  ISETP.GE.AND P2, PT, R0, UR19, PT ;  /* 0x0000001300007c0c */ /* 0x000fe4000bf46270 */
[C---:B------:R-:W-:Y:S01]  /*e290*/  IMAD.WIDE R6, R9.reuse, 0x2, R68 ;  /* 0x0000000209067825 */ /* 0x040fe200078e0244 */
[----:B------:R2:W-:Y:S01]  /*e2a0*/  @P6 STG.E.U16 desc[UR22][R4.64], R60 ;  /* 0x0000003c04006986 */ /* 0x0005e2000c101516 */
[C---:B------:R-:W-:Y:S01]  /*e2b0*/  ISETP.LT.AND P6, PT, R198.reuse, UR6, !P5 ;  /* 0x00000006c6007c0c */ /* 0x040fe2000efc1270 */
[----:B------:R-:W1:Y:S01]  /*e2c0*/  LDCU UR6, c[0x0][0x398] ;  /* 0x00007300ff0677ac */ /* 0x000e620008000800 */
[----:B------:R-:W-:Y:S01]  /*e2d0*/  VIADD R9, R9, UR32 ;  /* 0x0000002009097c36 */ /* 0x000fe20008000000 */
[----:B------:R4:W-:Y:S01]  /*e2e0*/  @P1 STG.E.U16 desc[UR22][R6.64], R10 ;  /* 0x0000000a06001986 */ /* 0x0009e2000c101516 */
[----:B------:R-:W-:Y:S01]  /*e2f0*/  ISETP.LT.AND P1, PT, R198, UR12, !P4 ;  /* 0x0000000cc6007c0c */ /* 0x000fe2000e721270 */
[----:B------:R-:W-:Y:S01]  /*e300*/  VIADD R0, R196, 0x7e ;  /* 0x0000007ec4007836 */ /* 0x000fe20000000000 */
[----:B---3--:R-:W-:Y:S01]  /*e310*/  ISETP.LT.AND P4, PT, R197, UR15, !P4 ;  /* 0x0000000fc5007c0c */ /* 0x008fe2000e781270 */
[----:B------:R-:W-:Y:S01]  /*e320*/  VIADD R11, R9, UR32 ;  /* 0x00000020090b7c36 */ /* 0x000fe20008000000 */
[----:B0-----:R-:W-:Y:S01]  /*e330*/  PRMT R8, R61, 0x7632, R8 ;  /* 0x000076323d087816 */ /* 0x001fe20000000008 */
[----:B------:R-:W-:Y:S01]  /*e340*/  IMAD.WIDE R2, R9, 0x2, R76 ;  /* 0x0000000209027825 */ /* 0x000fe200078e024c */
[----:B------:R-:W-:Y:S01]  /*e350*/  ISETP.LT.AND P5, PT, R197, UR9, !P5 ;  /* 0x00000009c5007c0c */ /* 0x000fe2000efa1270 */
[----:B------:R-:W0:Y:S02]  /*e360*/  LDCU UR12, c[0x0][0x398] ;  /* 0x00007300ff0c77ac */ /* 0x000e240008000800 */
[----:B--2---:R-:W-:Y:S01]  /*e370*/  IMAD.WIDE R4, R9, 0x2, R68 ;  /* 0x0000000209047825 */ /* 0x004fe200078e0244 */
[----:B------:R-:W2:Y:S01]  /*e380*/  LDCU UR15, c[0x0][0x398] ;  /* 0x00007300ff0f77ac */ /* 0x000ea20008000800 */
[----:B----4-:R-:W-:-:S02]  /*e390*/  PRMT R10, R63, 0x7632, R10 ;  /* 0x000076323f0a7816 */ /* 0x010fc4000000000a */
[C---:B------:R-:W-:Y:S01]  /*e3a0*/  IMAD.WIDE R6, R11.reuse, 0x2, R76 ;  /* 0x000000020b067825 */ /* 0x040fe200078e024c */
[----:B------:R3:W-:Y:S01]  /*e3b0*/  @P1 STG.E.U16 desc[UR22][R2.64], R61 ;  /* 0x0000003d02001986 */ /* 0x0007e2000c101516 */
[----:B------:R-:W-:Y:S01]  /*e3c0*/  ISETP.GE.AND P1, PT, R0, UR11, PT ;  /* 0x0000000b00007c0c */ /* 0x000fe2000bf26270 */
[----:B------:R-:W4:Y:S01]  /*e3d0*/  LDCU UR11, c[0x0][0x398] ;  /* 0x00007300ff0b77ac */ /* 0x000f220008000800 */
[----:B------:R-:W-:Y:S01]  /*e3e0*/  VIADD R9, R11, UR32 ;  /* 0x000000200b097c36 */ /* 0x000fe20008000000 */
[----:B------:R0:W-:Y:S01]  /*e3f0*/  @P4 STG.E.U16 desc[UR22][R4.64], R8 ;  /* 0x0000000804004986 */ /* 0x0001e2000c101516 */
[----:B------:R-:W-:Y:S01]  /*e400*/  ISETP.LT.AND P4, PT, R198, UR5, !P3 ;  /* 0x00000005c6007c0c */ /* 0x000fe2000df81270 */
[----:B------:R-:W-:Y:S01]  /*e410*/  VIADD R196, R196, 0x7f ;  /* 0x0000007fc4c47836 */ /* 0x000fe20000000000 */
[----:B-1----:R-:W-:Y:S01]  /*e420*/  ISETP.LT.AND P3, PT, R197, UR4, !P3 ;  /* 0x00000004c5007c0c */ /* 0x002fe2000df61270 */
[----:B------:R1:W-:Y:S01]  /*e430*/  @P6 STG.E.U16 desc[UR22][R6.64], R62 ;  /* 0x0000003e06006986 */ /* 0x0003e2000c101516 */
[----:B------:R-:W-:Y:S01]  /*e440*/  ISETP.LT.AND P6, PT, R198, UR13, !P0 ;  /* 0x0000000dc6007c0c */ /* 0x000fe2000c7c1270 */
[----:B------:R-:W-:Y:S01]  /*e450*/  VIADD R13, R9, UR32 ;  /* 0x00000020090d7c36 */ /* 0x000fe20008000000 */
[----:B------:R-:W-:Y:S01]  /*e460*/  PRMT R0, R62, 0x7632, R0 ;  /* 0x000076323e007816 */ /* 0x000fe20000000000 */
[----:B---3--:R-:W-:Y:S01]  /*e470*/  IMAD.WIDE R2, R11, 0x2, R68 ;  /* 0x000000020b027825 */ /* 0x008fe200078e0244 */
[----:B------:R-:W-:-:S03]  /*e480*/  ISETP.LT.AND P0, PT, R197, UR10, !P0 ;  /* 0x0000000ac5007c0c */ /* 0x000fc6000c701270 */
[C---:B0-----:R-:W-:Y:S01]  /*e490*/  IMAD.WIDE R4, R9.reuse, 0x2, R76 ;  /* 0x0000000209047825 */ /* 0x041fe200078e024c */
[----:B------:R0:W-:Y:S01]  /*e4a0*/  @P5 STG.E.U16 desc[UR22][R2.64], R0 ;  /* 0x0000000002005986 */ /* 0x0001e2000c101516 */
[----:B------:R-:W-:Y:S02]  /*e4b0*/  ISETP.GE.AND P5, PT, R196, UR21, PT ;  /* 0x00000015c4007c0c */ /* 0x000fe4000bfa6270 */
[----:B-1----:R-:W-:Y:S01]  /*e4c0*/  IMAD.WIDE R6, R9, 0x2, R68 ;  /* 0x0000000209067825 */ /* 0x002fe200078e0244 */
[----:B------:R1:W-:Y:S01]  /*e4d0*/  @P4 STG.E.U16 desc[UR22][R4.64], R63 ;  /* 0x0000003f04004986 */ /* 0x0003e2000c101516 */
[----:B------:R-:W-:Y:S02]  /*e4e0*/  ISETP.LT.AND P4, PT, R198, UR12, !P1 ;  /* 0x0000000cc6007c0c */ /* 0x000fe4000cf81270 */
[----:B------:R-:W-:Y:S01]  /*e4f0*/  IMAD.WIDE R8, R13, 0x2, R76 ;  /* 0x000000020d087825 */ /* 0x000fe200078e024c */
[----:B------:R3:W-:Y:S01]  /*e500*/  @P3 STG.E.U16 desc[UR22][R6.64], R10 ;  /* 0x0000000a06003986 */ /* 0x0007e2000c101516 */
[----:B------:R-:W-:-:S02]  /*e510*/  ISETP.LT.AND P1, PT, R197, UR6, !P1 ;  /* 0x00000006c5007c0c */ /* 0x000fc4000cf21270 */
[C---:B------:R-:W-:Y:S01]  /*e520*/  VIADD R11, R13.reuse, UR32 ;  /* 0x000000200d0b7c36 */ /* 0x040fe20008000000 */
[----:B------:R3:W-:Y:S01]  /*e530*/  @P6 STG.E.U16 desc[UR22][R8.64], R64 ;  /* 0x0000004008006986 */ /* 0x0007e2000c101516 */
[----:B------:R-:W-:Y:S01]  /*e540*/  ISETP.LT.AND P6, PT, R198, UR7, !P2 ;  /* 0x00000007c6007c0c */ /* 0x000fe2000d7c1270 */
[----:B0-----:R-:W-:Y:S01]  /*e550*/  IMAD.WIDE R2, R13, 0x2, R68 ;  /* 0x000000020d027825 */ /* 0x001fe200078e0244 */
[----:B------:R-:W-:Y:S02]  /*e560*/  ISETP.LT.AND P2, PT, R197, UR14, !P2 ;  /* 0x0000000ec5007c0c */ /* 0x000fe4000d741270 */
[----:B------:R-:W-:Y:S01]  /*e570*/  PRMT R0, R64, 0x7632, R0 ;  /* 0x0000763240007816 */ /* 0x000fe20000000000 */
[C---:B------:R-:W-:Y:S01]  /*e580*/  VIADD R15, R11.reuse, UR32 ;  /* 0x000000200b0f7c36 */ /* 0x040fe20008000000 */
[----:B----4-:R-:W-:Y:S01]  /*e590*/  ISETP.LT.AND P3, PT, R198, UR11, !P5 ;  /* 0x0000000bc6007c0c */ /* 0x010fe2000ef61270 */
[----:B-1----:R-:W-:Y:S01]  /*e5a0*/  IMAD.WIDE R4, R11, 0x2, R76 ;  /* 0x000000020b047825 */ /* 0x002fe200078e024c */
[----:B--2---:R-:W-:Y:S01]  /*e5b0*/  ISETP.LT.AND P5, PT, R197, UR15, !P5 ;  /* 0x0000000fc5007c0c */ /* 0x004fe2000efa1270 */
[----:B------:R0:W-:Y:S02]  /*e5c0*/  @P0 STG.E.U16 desc[UR22][R2.64], R0 ;  /* 0x0000000002000986 */ /* 0x0001e4000c101516 */
[----:B------:R-:W-:-:S02]  /*e5d0*/  VIADD R13, R15, UR32 ;  /* 0x000000200f0d7c36 */ /* 0x000fc40008000000 */
[----:B---3--:R-:W-:Y:S01]  /*e5e0*/  IMAD.WIDE R6, R11, 0x2, R68 ;  /* 0x000000020b067825 */ /* 0x008fe200078e0244 */
[----:B------:R1:W-:Y:S03]  /*e5f0*/  @P6 STG.E.U16 desc[UR22][R4.64], R65 ;  /* 0x0000004104006986 */ /* 0x0003e6000c101516 */
[----:B------:R-:W-:Y:S01]  /*e600*/  IMAD.WIDE R8, R15, 0x2, R76 ;  /* 0x000000020f087825 */ /* 0x000fe200078e024c */
[----:B0-----:R-:W-:-:S03]  /*e610*/  PRMT R3, R65, 0x7632, R3 ;  /* 0x0000763241037816 */ /* 0x001fc60000000003 */
[----:B------:R-:W-:Y:S01]  /*e620*/  IMAD.WIDE R10, R15, 0x2, R68 ;  /* 0x000000020f0a7825 */ /* 0x000fe200078e0244 */
[----:B-1----:R-:W-:-:S03]  /*e630*/  PRMT R5, R66, 0x7632, R5 ;  /* 0x0000763242057816 */ /* 0x002fc60000000005 */
[C---:B------:R-:W-:Y:S01]  /*e640*/  IMAD.WIDE R76, R13.reuse, 0x2, R76 ;  /* 0x000000020d4c7825 */ /* 0x040fe200078e024c */
[----:B------:R0:W-:Y:S03]  /*e650*/  @P2 STG.E.U16 desc[UR22][R6.64], R3 ;  /* 0x0000000306002986 */ /* 0x0001e6000c101516 */
[----:B------:R-:W-:Y:S01]  /*e660*/  IMAD.WIDE R68, R13, 0x2, R68 ;  /* 0x000000020d447825 */ /* 0x000fe200078e0244 */
[----:B------:R0:W-:Y:S04]  /*e670*/  @P4 STG.E.U16 desc[UR22][R8.64], R66 ;  /* 0x0000004208004986 */ /* 0x0001e8000c101516 */
[----:B------:R0:W-:Y:S04]  /*e680*/  @P1 STG.E.U16 desc[UR22][R10.64], R5 ;  /* 0x000000050a001986 */ /* 0x0001e8000c101516 */
[----:B------:R0:W-:Y:S04]  /*e690*/  @P3 STG.E.U16 desc[UR22][R76.64], R67 ;  /* 0x000000434c003986 */ /* 0x0001e8000c101516 */
[----:B------:R0:W-:Y:S01]  /*e6a0*/  @P5 STG.E.U16 desc[UR22][R68.64], R34 ;  /* 0x0000002244005986 */ /* 0x0001e2000c101516 */
[----:B------:R-:W-:Y:S06]  /*e6b0*/  BAR.SYNC.DEFER_BLOCKING 0x0 ;  /* 0x0000000000007b1d */ /* 0x000fec0000010000 */
[----:B------:R-:W-:Y:S05]  /*e6c0*/  BRA.U UP0, `(.L_x_13) ;  /* 0x0000000100a07547 */ /* 0x000fea000b800000 */
[----:B------:R-:W1:Y:S01]  /*e6d0*/  S2UR UR5, SR_CgaCtaId ;  /* 0x00000000000579c3 */ /* 0x000e620000008800 */
[----:B------:R-:W-:Y:S01]  /*e6e0*/  NOP ;  /* 0x0000000000007918 */ /* 0x000fe20000000000 */
[----:B------:R-:W-:Y:S01]  /*e6f0*/  UMOV UR4, 0x50 ;  /* 0x0000005000047882 */ /* 0x000fe20000000000 */
[----:B------:R-:W-:Y:S02]  /*e700*/  IMAD.U32 R0, RZ, RZ, UR8 ;  /* 0x00000008ff007e24 */ /* 0x000fe4000f8e00ff */
[----:B0-----:R-:W-:Y:S02]  /*e710*/  IMAD.MOV.U32 R3, RZ, RZ, 0xff ;  /* 0x000000ffff037424 */ /* 0x001fe400078e00ff */
[----:B------:R-:W-:Y:S01]  /*e720*/  IMAD.MOV.U32 R7, RZ, RZ, 0x1 ;  /* 0x00000001ff077424 */ /* 0x000fe200078e00ff */
[----:B------:R-:W-:-:S04]  /*e730*/  LOP3.LUT R0, R0, 0xffff, RZ, 0xc0, !PT ;  /* 0x0000ffff00007812 */ /* 0x000fc800078ec0ff */
[----:B------:R-:W-:-:S05]  /*e740*/  SHF.R.U32.HI R0, RZ, 0x5, R0 ;  /* 0x00000005ff007819 */ /* 0x000fca0000011600 */
[----:B------:R-:W-:Y:S01]  /*e750*/  VIADD R2, R0, 0x10 ;  /* 0x0000001000027836 */ /* 0x000fe20000000000 */
[----:B------:R-:W-:Y:S01]  /*e760*/  SHF.L.U32 R0, R3, R0, RZ ;  /* 0x0000000003007219 */ /* 0x000fe200000006ff */
[----:B-1----:R-:W-:-:S03]  /*e770*/  ULEA UR6, UR5, UR4, 0x18 ;  /* 0x0000000405067291 */ /* 0x002fc6000f8ec0ff */
[----:B------:R-:W-:-:S04]  /*e780*/  SHF.L.U32 R3, R7, R2, RZ ;  /* 0x0000000207037219 */ /* 0x000fc800000006ff */
[----:B------:R-:W-:Y:S02]  /*e790*/  LOP3.LUT R0, R3, R0, RZ, 0xfc, !PT ;  /* 0x0000000003007212 */ /* 0x000fe400078efcff */
[----:B------:R-:W0:Y:S02]  /*e7a0*/  LDS R5, [UR6] ;  /* 0x00000006ff057984 */ /* 0x000e240008000800 */
[C---:B------:R-:W-:Y:S02]  /*e7b0*/  LOP3.LUT R2, R0.reuse, 0xffff, RZ, 0xc0, !PT ;  /* 0x0000ffff00027812 */ /* 0x040fe400078ec0ff */
[----:B0-----:R-:W-:-:S04]  /*e7c0*/  LOP3.LUT R3, R0, 0xffff, R5, 0x80, !PT ;  /* 0x0000ffff00037812 */ /* 0x001fc800078e8005 */
[----:B------:R-:W-:-:S13]  /*e7d0*/  ISETP.NE.AND P0, PT, R3, R2, PT ;  /* 0x000000020300720c */ /* 0x000fda0003f05270 */
[----:B------:R-:W-:Y:S05]  /*e7e0*/  @P0 BRA `(.L_x_14) ;  /* 0x0000000000500947 */ /* 0x000fea0003800000 */
[----:B------:R-:W-:Y:S02]  /*e7f0*/  SHF.R.U32.HI R5, RZ, 0x10, R5 ;  /* 0x00000010ff057819 */ /* 0x000fe40000011605 */
[----:B------:R-:W-:-:S04]  /*e800*/  SHF.R.U32.HI R2, RZ, 0x10, R0 ;  /* 0x00000010ff027819 */ /* 0x000fc80000011600 */
[----:B------:R-:W-:-:S04]  /*e810*/  LOP3.LUT R5, R5, R2, RZ, 0xc0, !PT ;  /* 0x0000000205057212 */ /* 0x000fc800078ec0ff */
[----:B------:R-:W-:-:S13]  /*e820*/  ISETP.NE.AND P0, PT, R5, R2, PT ;  /* 0x000000020500720c */ /* 0x000fda0003f05270 */
[----:B------:R-:W-:Y:S05]  /*e830*/  @P0 BRA `(.L_x_15) ;  /* 0x0000000000300947 */ /* 0x000fea0003800000 */
[----:B------:R-:W-:Y:S01]  /*e840*/  R2UR UR4, R0 ;  /* 0x00000000000472ca */ /* 0x000fe200000e0000 */
[----:B------:R-:W-:Y:S01]  /*e850*/  VOTEU.ANY UR5, UPT, PT ;  /* 0x0000000000057886 */ /* 0x000fe200038e0100 */
[----:B------:R-:W0:Y:S01]  /*e860*/  S2R R0, SR_LANEID ;  /* 0x0000000000007919 */ /* 0x000e220000000000 */
[----:B------:R-:W-:-:S10]  /*e870*/  UFLO.U32 UR5, UR5 ;  /* 0x00000005000572bd */ /* 0x000fd400080e0000 */
[----:B------:R-:W-:-:S06]  /*e880*/  ULOP3.LUT UR4, URZ, UR4, URZ, 0x33, !UPT ;  /* 0x00000004ff047292 */ /* 0x000fcc000f8e33ff */
[----:B------:R-:W-:-:S04]  /*e890*/  IMAD.U32 R2, RZ, RZ, UR4 ;  /* 0x00000004ff027e24 */ /* 0x000fc8000f8e00ff */
[----:B------:R-:W1:Y:S02]  /*e8a0*/  REDUX UR7, R2 ;  /* 0x00000000020773c4 */ /* 0x000e640000000000 */
[----:B------:R2:W-:Y:S01]  /*e8b0*/  UTCATOMSWS.AND URZ, UR4 ;  /* 0x0000000400ff79e3 */ /* 0x0005e20008000000 */
[----:B0-----:R-:W-:Y:S01]  /*e8c0*/  ISETP.EQ.U32.AND P0, PT, R0, UR5, PT ;  /* 0x0000000500007c0c */ /* 0x001fe2000bf02070 */
[----:B-1----:R-:W-:-:S12]  /*e8d0*/  IMAD.U32 R0, RZ, RZ, UR7 ;  /* 0x00000007ff007e24 */ /* 0x002fd8000f8e00ff */
[----:B------:R2:W-:Y:S01]  /*e8e0*/  @P0 ATOMS.AND RZ, [UR6], R0 ;  /* 0x00000000ffff098c */ /* 0x0005e2000a800006 */
[----:B------:R-:W-:Y:S05]  /*e8f0*/  BRA `(.L_x_13) ;  /* 0x0000000000147947 */ /* 0x000fea0003800000 */
.L_x_15:
[----:B------:R-:W-:-:S07]  /*e900*/  MOV R2, 0xe920 ;  /* 0x0000e92000027802 */ /* 0x000fce0000000f00 */
[----:B------:R-:W-:Y:S05]  /*e910*/  CALL.REL.NOINC `($__internal_0_$__cuda_sm10x_tcgen05_guardrail_trap_col_being_dealloced_not_returned_by_alloc) ;  /* 0x00000000002c7944 */ /* 0x000fea0003c00000 */
[----:B------:R-:W-:Y:S05]  /*e920*/  BRA `(.L_x_13) ;  /* 0x0000000000087947 */ /* 0x000fea0003800000 */
.L_x_14:
[----:B------:R-:W-:-:S07]  /*e930*/  MOV R2, 0xe950 ;  /* 0x0000e95000027802 */ /* 0x000fce0000000f00 */
[----:B------:R-:W-:Y:S05]  /*e940*/  CALL.REL.NOINC `($__internal_2_$__cuda_sm10x_tcgen05_guardrail_trap_unallocated_columns_being_dealloced) ;  /* 0x0000000000387944 */ /* 0x000fea0003c00000 */
.L_x_13:
[----:B------:R-:W-:Y:S01]  /*e950*/  NOP ;  /* 0x0000000000007918 */ /* 0x000fe20000000000 */
[----:B--2---:R-:W-:Y:S05]  /*e960*/  EXIT ;  /* 0x000000000000794d */ /* 0x004fea0003800000 */
.L_x_8:
[----:B------:R-:W0:Y:S02]  /*e970*/  SYNCS.PHASECHK.TRANS64.TRYWAIT P2, [UR11], R17 ;  /* 0x00000011ff0075a7 */ /* 0x000e24000804110b */
[----:B0-----:R-:W-:Y:S05]  /*e980*/  @!P2 BRA `(.L_x_8) ;  /* 0xfffffffc00f8a947 */ /* 0x001fea000383ffff */
[----:B------:R-:W-:Y:S05]  /*e990*/  BRA `(.L_x_16) ;  /* 0xffffff68007c7947 */ /* 0x000fea000383ffff */
.L_x_12:
[----:B------:R-:W0:Y:S02]  /*e9a0*/  SYNCS.PHASECHK.TRANS64.TRYWAIT P0, [UR11], R0 ;  /* 0x00000000ff0075a7 */ /* 0x000e24000800110b */
[----:B0-----:R-:W-:Y:S05]  /*e9b0*/  @!P0 BRA `(.L_x_12) ;  /* 0xfffffffc00f88947 */ /* 0x001fea000383ffff */
[----:B------:R-:W-:Y:S05]  /*e9c0*/  BRA `(.L_x_11) ;  /* 0xffffff8800547947 */ /* 0x000fea000383ffff */
        .weak           $__internal_0_$__cuda_sm10x_tcgen05_guardrail_trap_col_being_dealloced_not_returned_by_alloc
        .type           $__internal_0_$__cuda_sm10x_tcgen05_guardrail_trap_col_being_dealloced_not_returned_by_alloc,@function
        .size           $__internal_0_$__cuda_sm10x_tcgen05_guardrail_trap_col_being_dealloced_not_returned_by_alloc,($__internal_1_$__cuda_sm10x_tcgen05_guardrail_trap_phase_invalid_during_alloc - $__internal_0_$__cuda_sm10x_tcgen05_guardrail_trap_col_being_dealloced_not_returned_by_alloc)
$__internal_0_$__cuda_sm10x_tcgen05_guardrail_trap_col_being_dealloced_not_returned_by_alloc:
[----:B------:R-:W-:Y:S05]  /*e9d0*/  BPT.TRAP 0x1 ;  /* 0x000000040000795c */ /* 0x000fea0000300000 */
[----:B------:R-:W-:-:S04]  /*e9e0*/  IMAD.MOV.U32 R3, RZ, RZ, 0x0 ;  /* 0x00000000ff037424 */ /* 0x000fc800078e00ff */
[----:B------:R-:W-:Y:S05]  /*e9f0*/  RET.REL.NODEC R2 `(matmul_kernel) ;  /* 0xffffff1402807950 */ /* 0x000fea0003c3ffff */
        .weak           $__internal_1_$__cuda_sm10x_tcgen05_guardrail_trap_phase_invalid_during_alloc
        .type           $__internal_1_$__cuda_sm10x_tcgen05_guardrail_trap_phase_invalid_during_alloc,@function
        .size           $__internal_1_$__cuda_sm10x_tcgen05_guardrail_trap_phase_invalid_during_alloc,($__internal_2_$__cuda_sm10x_tcgen05_guardrail_trap_unallocated_columns_being_dealloced - $__internal_1_$__cuda_sm10x_tcgen05_guardrail_trap_phase_invalid_during_alloc)
$__internal_1_$__cuda_sm10x_tcgen05_guardrail_trap_phase_invalid_during_alloc:
[----:B------:R-:W-:Y:S05]  /*ea00*/  BPT.TRAP 0x1 ;  /* 0x000000040000795c */ /* 0x000fea0000300000 */
[----:B------:R-:W-:-:S04]  /*ea10*/  IMAD.MOV.U32 R3, RZ, RZ, 0x0 ;  /* 0x00000000ff037424 */ /* 0x000fc800078e00ff */
[----:B------:R-:W-:Y:S05]  /*ea20*/  RET.REL.NODEC R2 `(matmul_kernel) ;  /* 0xffffff1402747950 */ /* 0x000fea0003c3ffff */
        .weak           $__internal_2_$__cuda_sm10x_tcgen05_guardrail_trap_unallocated_columns_being_dealloced
        .type           $__internal_2_$__cuda_sm10x_tcgen05_guardrail_trap_unallocated_columns_being_dealloced,@function
        .size           $__internal_2_$__cuda_sm10x_tcgen05_guardrail_trap_unallocated_columns_being_dealloced,(.L_x_20 - $__internal_2_$__cuda_sm10x_tcgen05_guardrail_trap_unallocated_columns_being_dealloced)
$__internal_2_$__cuda_sm10x_tcgen05_guardrail_trap_unallocated_columns_being_dealloced:
[----:B------:R-:W-:Y:S05]  /*ea30*/  BPT.TRAP 0x1 ;  /* 0x000000040000795c */ /* 0x000fea0000300000 */
[----:B------:R-:W-:-:S04]  /*ea40*/  IMAD.MOV.U32 R3, RZ, RZ, 0x0 ;  /* 0x00000000ff037424 */ /* 0x000fc800078e00ff */
[----:B------:R-:W-:Y:S05]  /*ea50*/  RET.REL.NODEC R2 `(matmul_kernel) ;  /* 0xffffff1402687950 */ /* 0x000fea0003c3ffff */
.L_x_17:
[----:B------:R-:W-:-:S00]  /*ea60*/  BRA `(.L_x_17) ;  /* 0xfffffffc00fc7947 */ /* 0x000fc0000383ffff */
[----:B------:R-:W-:-:S00]  /*ea70*/  NOP ;  /* 0x0000000000007918 */ /* 0x000fc00000000000 */
        /* <DEDUP_REMOVED lines=8> */
.L_x_20:


//--------------------- .nv.shared.matmul_kernel  --------------------------
	.section	.nv.shared.matmul_kernel,"aw",@nobits
	.sectionflags	@""
	.align	16
	.zero		1024


//--------------------- .nv.shared.reserved.0     --------------------------
	.section	.nv.shared.reserved.0,"aw",@nobits
	.align	8
	.weak		__nv_reservedSMEM_offset_0_alias
	.size		__nv_reservedSMEM_offset_0_alias, 0, 64
	.other		__nv_reservedSMEM_offset_0_alias,@"STO_CUDA_RESERVED_SHARED STV_DEFAULT"
__nv_reservedSMEM_offset_0_alias:
	.zero		0
.nv.shared.reserved.0:
	.zero		64
	.weak		__nv_reservedSMEM_allocation_phase
	.type		__nv_reservedSMEM_allocation_phase,@object
	.size		__nv_reservedSMEM_allocation_phase,(.L_0 - __nv_reservedSMEM_allocation_phase)
__nv_reservedSMEM_allocation_phase:
	.zero		1
.L_0:
	.zero		7
	.weak		__nv_reservedSMEM_devtool_atexit_pc
	.type		__nv_reservedSMEM_devtool_atexit_pc,@object
	.size		__nv_reservedSMEM_devtool_atexit_pc,(__nv_reservedSMEM_allocation_mask - __nv_reservedSMEM_devtool_atexit_pc)
__nv_reservedSMEM_devtool_atexit_pc:
	.zero		8
	.weak		__nv_reservedSMEM_allocation_mask
	.type		__nv_reservedSMEM_allocation_mask,@object
	.size		__nv_reservedSMEM_allocation_mask,(.L_2 - __nv_reservedSMEM_allocation_mask)
__nv_reservedSMEM_allocation_mask:
	.zero		4
.L_2:


//--------------------- .nv.constant0.matmul_kernel --------------------------
	.section	.nv.constant0.matmul_kernel,"a",@progbits
	.sectionflags	@""
	.align	4
.nv.constant0.matmul_kernel:
	.zero		976


//--------------------- SYMBOLS --------------------------

	.type		.nv.reservedSmem.offset0,@object
	.size		.nv.reservedSmem.offset0,0x4
	.type		.nv.reservedSmem.cap,@object
	.size		.nv.reservedSmem.cap,0x4
